//
// Generated by NVIDIA NVVM Compiler
//
// Compiler Build ID: CL-36424714
// Cuda compilation tools, release 13.0, V13.0.88
// Based on NVVM 20.0.0
//

.version 9.0
.target sm_100
.address_size 64

	// .globl	_Z10makeRandomPijjiii
.global .align 4 .b8 precalc_xorwow_matrix[102400];
.global .align 4 .b8 precalc_xorwow_offset_matrix[102400];
.global .align 4 .b8 mrg32k3aM1[2304];
.global .align 4 .b8 mrg32k3aM2[2304];
.global .align 4 .b8 mrg32k3aM1SubSeq[2016];
.global .align 4 .b8 mrg32k3aM2SubSeq[2016];
.global .align 4 .b8 mrg32k3aM1Seq[2304];
.global .align 4 .b8 mrg32k3aM2Seq[2304];
.const .align 8 .b8 __cr_lgamma_table[72];

.visible .entry _Z10makeRandomPijjiii(
	.param .u64 .ptr .align 1 _Z10makeRandomPijjiii_param_0,
	.param .u32 _Z10makeRandomPijjiii_param_1,
	.param .u32 _Z10makeRandomPijjiii_param_2,
	.param .u32 _Z10makeRandomPijjiii_param_3,
	.param .u32 _Z10makeRandomPijjiii_param_4,
	.param .u32 _Z10makeRandomPijjiii_param_5
)
{
	.local .align 8 .b8 	__local_depot0[48];
	.reg .b64 	%SP;
	.reg .b64 	%SPL;
	.reg .pred 	%p<104>;
	.reg .b16 	%rs<69>;
	.reg .b32 	%r<1440>;
	.reg .b32 	%f<28>;
	.reg .b64 	%rd<45>;

	mov.u64 	%SPL, __local_depot0;
	ld.param.u64 	%rd10, [_Z10makeRandomPijjiii_param_0];
	ld.param.u32 	%r644, [_Z10makeRandomPijjiii_param_1];
	ld.param.u32 	%r645, [_Z10makeRandomPijjiii_param_2];
	ld.param.u32 	%r646, [_Z10makeRandomPijjiii_param_3];
	ld.param.u32 	%r642, [_Z10makeRandomPijjiii_param_4];
	ld.param.u32 	%r643, [_Z10makeRandomPijjiii_param_5];
	cvta.to.global.u64 	%rd1, %rd10;
	add.u64 	%rd2, %SPL, 0;
	mov.u32 	%r647, %ctaid.x;
	mov.u32 	%r648, %ntid.x;
	mov.u32 	%r649, %tid.x;
	mad.lo.s32 	%r1, %r647, %r648, %r649;
	div.u32 	%r2, %r644, %r645;
	mul.lo.s32 	%r650, %r2, %r649;
	mul.lo.s32 	%r651, %r2, %r645;
	sub.s32 	%r652, %r644, %r651;
	min.u32 	%r3, %r652, %r649;
	add.s32 	%r1432, %r3, %r650;
	add.s32 	%r653, %r649, 1;
	add.s32 	%r654, %r650, %r2;
	min.u32 	%r5, %r652, %r653;
	add.s32 	%r6, %r5, %r654;
	xor.b32  	%r655, %r646, -1429050551;
	mul.lo.s32 	%r656, %r655, 1099087573;
	setp.gt.s32 	%p1, %r646, -1;
	selp.b32 	%r657, -644748465, -1947113066, %p1;
	add.s32 	%r658, %r657, %r656;
	add.s32 	%r565, %r658, 6615241;
	add.s32 	%r1124, %r656, 123456789;
	st.local.v2.u32 	[%rd2], {%r565, %r1124};
	xor.b32  	%r1123, %r656, 362436069;
	add.s32 	%r1122, %r657, 521288629;
	st.local.v2.u32 	[%rd2+8], {%r1123, %r1122};
	xor.b32  	%r1121, %r657, 88675123;
	add.s32 	%r1120, %r656, 5783321;
	st.local.v2.u32 	[%rd2+16], {%r1121, %r1120};
	setp.eq.s32 	%p2, %r1, 0;
	@%p2 bra 	$L__BB0_115;
	cvt.s64.s32 	%rd44, %r1;
	mov.b32 	%r1107, 0;
	mov.u64 	%rd14, precalc_xorwow_matrix;
$L__BB0_2:
	mov.u64 	%rd4, %rd44;
	and.b64  	%rd12, %rd4, 3;
	setp.eq.s64 	%p3, %rd12, 0;
	@%p3 bra 	$L__BB0_114;
	mul.wide.u32 	%rd13, %r1107, 3200;
	add.s64 	%rd5, %rd14, %rd13;
	mov.b32 	%r1120, 0;
	mov.u32 	%r1121, %r1120;
	mov.u32 	%r1122, %r1120;
	mov.u32 	%r1123, %r1120;
	mov.u32 	%r1124, %r1120;
	mov.u32 	%r1113, %r1120;
$L__BB0_4:
	mul.wide.u32 	%rd15, %r1113, 4;
	add.s64 	%rd16, %rd2, %rd15;
	ld.local.u32 	%r25, [%rd16+4];
	shl.b32 	%r26, %r1113, 5;
	mov.b32 	%r1119, 0;
$L__BB0_5:
	.pragma "nounroll";
	shr.u32 	%r662, %r25, %r1119;
	and.b32  	%r663, %r662, 1;
	setp.eq.b32 	%p4, %r663, 1;
	not.pred 	%p5, %p4;
	add.s32 	%r664, %r26, %r1119;
	mul.lo.s32 	%r665, %r664, 5;
	mul.wide.u32 	%rd17, %r665, 4;
	add.s64 	%rd6, %rd5, %rd17;
	@%p5 bra 	$L__BB0_7;
	ld.global.u32 	%r666, [%rd6];
	xor.b32  	%r1124, %r1124, %r666;
	ld.global.u32 	%r667, [%rd6+4];
	xor.b32  	%r1123, %r1123, %r667;
	ld.global.u32 	%r668, [%rd6+8];
	xor.b32  	%r1122, %r1122, %r668;
	ld.global.u32 	%r669, [%rd6+12];
	xor.b32  	%r1121, %r1121, %r669;
	ld.global.u32 	%r670, [%rd6+16];
	xor.b32  	%r1120, %r1120, %r670;
$L__BB0_7:
	and.b32  	%r672, %r662, 2;
	setp.eq.s32 	%p6, %r672, 0;
	@%p6 bra 	$L__BB0_9;
	ld.global.u32 	%r673, [%rd6+20];
	xor.b32  	%r1124, %r1124, %r673;
	ld.global.u32 	%r674, [%rd6+24];
	xor.b32  	%r1123, %r1123, %r674;
	ld.global.u32 	%r675, [%rd6+28];
	xor.b32  	%r1122, %r1122, %r675;
	ld.global.u32 	%r676, [%rd6+32];
	xor.b32  	%r1121, %r1121, %r676;
	ld.global.u32 	%r677, [%rd6+36];
	xor.b32  	%r1120, %r1120, %r677;
$L__BB0_9:
	and.b32  	%r679, %r662, 4;
	setp.eq.s32 	%p7, %r679, 0;
	@%p7 bra 	$L__BB0_11;
	ld.global.u32 	%r680, [%rd6+40];
	xor.b32  	%r1124, %r1124, %r680;
	ld.global.u32 	%r681, [%rd6+44];
	xor.b32  	%r1123, %r1123, %r681;
	ld.global.u32 	%r682, [%rd6+48];
	xor.b32  	%r1122, %r1122, %r682;
	ld.global.u32 	%r683, [%rd6+52];
	xor.b32  	%r1121, %r1121, %r683;
	ld.global.u32 	%r684, [%rd6+56];
	xor.b32  	%r1120, %r1120, %r684;
$L__BB0_11:
	and.b32  	%r686, %r662, 8;
	setp.eq.s32 	%p8, %r686, 0;
	@%p8 bra 	$L__BB0_13;
	ld.global.u32 	%r687, [%rd6+60];
	xor.b32  	%r1124, %r1124, %r687;
	ld.global.u32 	%r688, [%rd6+64];
	xor.b32  	%r1123, %r1123, %r688;
	ld.global.u32 	%r689, [%rd6+68];
	xor.b32  	%r1122, %r1122, %r689;
	ld.global.u32 	%r690, [%rd6+72];
	xor.b32  	%r1121, %r1121, %r690;
	ld.global.u32 	%r691, [%rd6+76];
	xor.b32  	%r1120, %r1120, %r691;
$L__BB0_13:
	and.b32  	%r693, %r662, 16;
	setp.eq.s32 	%p9, %r693, 0;
	@%p9 bra 	$L__BB0_15;
	ld.global.u32 	%r694, [%rd6+80];
	xor.b32  	%r1124, %r1124, %r694;
	ld.global.u32 	%r695, [%rd6+84];
	xor.b32  	%r1123, %r1123, %r695;
	ld.global.u32 	%r696, [%rd6+88];
	xor.b32  	%r1122, %r1122, %r696;
	ld.global.u32 	%r697, [%rd6+92];
	xor.b32  	%r1121, %r1121, %r697;
	ld.global.u32 	%r698, [%rd6+96];
	xor.b32  	%r1120, %r1120, %r698;
$L__BB0_15:
	and.b32  	%r700, %r662, 32;
	setp.eq.s32 	%p10, %r700, 0;
	@%p10 bra 	$L__BB0_17;
	ld.global.u32 	%r701, [%rd6+100];
	xor.b32  	%r1124, %r1124, %r701;
	ld.global.u32 	%r702, [%rd6+104];
	xor.b32  	%r1123, %r1123, %r702;
	ld.global.u32 	%r703, [%rd6+108];
	xor.b32  	%r1122, %r1122, %r703;
	ld.global.u32 	%r704, [%rd6+112];
	xor.b32  	%r1121, %r1121, %r704;
	ld.global.u32 	%r705, [%rd6+116];
	xor.b32  	%r1120, %r1120, %r705;
$L__BB0_17:
	and.b32  	%r707, %r662, 64;
	setp.eq.s32 	%p11, %r707, 0;
	@%p11 bra 	$L__BB0_19;
	ld.global.u32 	%r708, [%rd6+120];
	xor.b32  	%r1124, %r1124, %r708;
	ld.global.u32 	%r709, [%rd6+124];
	xor.b32  	%r1123, %r1123, %r709;
	ld.global.u32 	%r710, [%rd6+128];
	xor.b32  	%r1122, %r1122, %r710;
	ld.global.u32 	%r711, [%rd6+132];
	xor.b32  	%r1121, %r1121, %r711;
	ld.global.u32 	%r712, [%rd6+136];
	xor.b32  	%r1120, %r1120, %r712;
$L__BB0_19:
	and.b32  	%r714, %r662, 128;
	setp.eq.s32 	%p12, %r714, 0;
	@%p12 bra 	$L__BB0_21;
	ld.global.u32 	%r715, [%rd6+140];
	xor.b32  	%r1124, %r1124, %r715;
	ld.global.u32 	%r716, [%rd6+144];
	xor.b32  	%r1123, %r1123, %r716;
	ld.global.u32 	%r717, [%rd6+148];
	xor.b32  	%r1122, %r1122, %r717;
	ld.global.u32 	%r718, [%rd6+152];
	xor.b32  	%r1121, %r1121, %r718;
	ld.global.u32 	%r719, [%rd6+156];
	xor.b32  	%r1120, %r1120, %r719;
$L__BB0_21:
	and.b32  	%r721, %r662, 256;
	setp.eq.s32 	%p13, %r721, 0;
	@%p13 bra 	$L__BB0_23;
	ld.global.u32 	%r722, [%rd6+160];
	xor.b32  	%r1124, %r1124, %r722;
	ld.global.u32 	%r723, [%rd6+164];
	xor.b32  	%r1123, %r1123, %r723;
	ld.global.u32 	%r724, [%rd6+168];
	xor.b32  	%r1122, %r1122, %r724;
	ld.global.u32 	%r725, [%rd6+172];
	xor.b32  	%r1121, %r1121, %r725;
	ld.global.u32 	%r726, [%rd6+176];
	xor.b32  	%r1120, %r1120, %r726;
$L__BB0_23:
	and.b32  	%r728, %r662, 512;
	setp.eq.s32 	%p14, %r728, 0;
	@%p14 bra 	$L__BB0_25;
	ld.global.u32 	%r729, [%rd6+180];
	xor.b32  	%r1124, %r1124, %r729;
	ld.global.u32 	%r730, [%rd6+184];
	xor.b32  	%r1123, %r1123, %r730;
	ld.global.u32 	%r731, [%rd6+188];
	xor.b32  	%r1122, %r1122, %r731;
	ld.global.u32 	%r732, [%rd6+192];
	xor.b32  	%r1121, %r1121, %r732;
	ld.global.u32 	%r733, [%rd6+196];
	xor.b32  	%r1120, %r1120, %r733;
$L__BB0_25:
	and.b32  	%r735, %r662, 1024;
	setp.eq.s32 	%p15, %r735, 0;
	@%p15 bra 	$L__BB0_27;
	ld.global.u32 	%r736, [%rd6+200];
	xor.b32  	%r1124, %r1124, %r736;
	ld.global.u32 	%r737, [%rd6+204];
	xor.b32  	%r1123, %r1123, %r737;
	ld.global.u32 	%r738, [%rd6+208];
	xor.b32  	%r1122, %r1122, %r738;
	ld.global.u32 	%r739, [%rd6+212];
	xor.b32  	%r1121, %r1121, %r739;
	ld.global.u32 	%r740, [%rd6+216];
	xor.b32  	%r1120, %r1120, %r740;
$L__BB0_27:
	and.b32  	%r742, %r662, 2048;
	setp.eq.s32 	%p16, %r742, 0;
	@%p16 bra 	$L__BB0_29;
	ld.global.u32 	%r743, [%rd6+220];
	xor.b32  	%r1124, %r1124, %r743;
	ld.global.u32 	%r744, [%rd6+224];
	xor.b32  	%r1123, %r1123, %r744;
	ld.global.u32 	%r745, [%rd6+228];
	xor.b32  	%r1122, %r1122, %r745;
	ld.global.u32 	%r746, [%rd6+232];
	xor.b32  	%r1121, %r1121, %r746;
	ld.global.u32 	%r747, [%rd6+236];
	xor.b32  	%r1120, %r1120, %r747;
$L__BB0_29:
	and.b32  	%r749, %r662, 4096;
	setp.eq.s32 	%p17, %r749, 0;
	@%p17 bra 	$L__BB0_31;
	ld.global.u32 	%r750, [%rd6+240];
	xor.b32  	%r1124, %r1124, %r750;
	ld.global.u32 	%r751, [%rd6+244];
	xor.b32  	%r1123, %r1123, %r751;
	ld.global.u32 	%r752, [%rd6+248];
	xor.b32  	%r1122, %r1122, %r752;
	ld.global.u32 	%r753, [%rd6+252];
	xor.b32  	%r1121, %r1121, %r753;
	ld.global.u32 	%r754, [%rd6+256];
	xor.b32  	%r1120, %r1120, %r754;
$L__BB0_31:
	and.b32  	%r756, %r662, 8192;
	setp.eq.s32 	%p18, %r756, 0;
	@%p18 bra 	$L__BB0_33;
	ld.global.u32 	%r757, [%rd6+260];
	xor.b32  	%r1124, %r1124, %r757;
	ld.global.u32 	%r758, [%rd6+264];
	xor.b32  	%r1123, %r1123, %r758;
	ld.global.u32 	%r759, [%rd6+268];
	xor.b32  	%r1122, %r1122, %r759;
	ld.global.u32 	%r760, [%rd6+272];
	xor.b32  	%r1121, %r1121, %r760;
	ld.global.u32 	%r761, [%rd6+276];
	xor.b32  	%r1120, %r1120, %r761;
$L__BB0_33:
	and.b32  	%r763, %r662, 16384;
	setp.eq.s32 	%p19, %r763, 0;
	@%p19 bra 	$L__BB0_35;
	ld.global.u32 	%r764, [%rd6+280];
	xor.b32  	%r1124, %r1124, %r764;
	ld.global.u32 	%r765, [%rd6+284];
	xor.b32  	%r1123, %r1123, %r765;
	ld.global.u32 	%r766, [%rd6+288];
	xor.b32  	%r1122, %r1122, %r766;
	ld.global.u32 	%r767, [%rd6+292];
	xor.b32  	%r1121, %r1121, %r767;
	ld.global.u32 	%r768, [%rd6+296];
	xor.b32  	%r1120, %r1120, %r768;
$L__BB0_35:
	and.b32  	%r770, %r662, 32768;
	setp.eq.s32 	%p20, %r770, 0;
	@%p20 bra 	$L__BB0_37;
	ld.global.u32 	%r771, [%rd6+300];
	xor.b32  	%r1124, %r1124, %r771;
	ld.global.u32 	%r772, [%rd6+304];
	xor.b32  	%r1123, %r1123, %r772;
	ld.global.u32 	%r773, [%rd6+308];
	xor.b32  	%r1122, %r1122, %r773;
	ld.global.u32 	%r774, [%rd6+312];
	xor.b32  	%r1121, %r1121, %r774;
	ld.global.u32 	%r775, [%rd6+316];
	xor.b32  	%r1120, %r1120, %r775;
$L__BB0_37:
	add.s32 	%r1119, %r1119, 16;
	setp.ne.s32 	%p21, %r1119, 32;
	@%p21 bra 	$L__BB0_5;
	mad.lo.s32 	%r776, %r1113, -31, %r26;
	add.s32 	%r1113, %r776, 1;
	setp.ne.s32 	%p22, %r1113, 5;
	@%p22 bra 	$L__BB0_4;
	st.local.u32 	[%rd2+4], %r1124;
	st.local.v2.u32 	[%rd2+8], {%r1123, %r1122};
	st.local.v2.u32 	[%rd2+16], {%r1121, %r1120};
	and.b64  	%rd18, %rd4, 3;
	setp.eq.s64 	%p23, %rd18, 1;
	@%p23 bra 	$L__BB0_114;
	mov.b32 	%r1120, 0;
	mov.u32 	%r1121, %r1120;
	mov.u32 	%r1122, %r1120;
	mov.u32 	%r1123, %r1120;
	mov.u32 	%r1124, %r1120;
	mov.u32 	%r1205, %r1120;
$L__BB0_41:
	mul.wide.u32 	%rd19, %r1205, 4;
	add.s64 	%rd20, %rd2, %rd19;
	ld.local.u32 	%r201, [%rd20+4];
	shl.b32 	%r202, %r1205, 5;
	mov.b32 	%r1211, 0;
$L__BB0_42:
	.pragma "nounroll";
	shr.u32 	%r779, %r201, %r1211;
	and.b32  	%r780, %r779, 1;
	setp.eq.b32 	%p24, %r780, 1;
	not.pred 	%p25, %p24;
	add.s32 	%r781, %r202, %r1211;
	mul.lo.s32 	%r782, %r781, 5;
	mul.wide.u32 	%rd21, %r782, 4;
	add.s64 	%rd7, %rd5, %rd21;
	@%p25 bra 	$L__BB0_44;
	ld.global.u32 	%r783, [%rd7];
	xor.b32  	%r1124, %r1124, %r783;
	ld.global.u32 	%r784, [%rd7+4];
	xor.b32  	%r1123, %r1123, %r784;
	ld.global.u32 	%r785, [%rd7+8];
	xor.b32  	%r1122, %r1122, %r785;
	ld.global.u32 	%r786, [%rd7+12];
	xor.b32  	%r1121, %r1121, %r786;
	ld.global.u32 	%r787, [%rd7+16];
	xor.b32  	%r1120, %r1120, %r787;
$L__BB0_44:
	and.b32  	%r789, %r779, 2;
	setp.eq.s32 	%p26, %r789, 0;
	@%p26 bra 	$L__BB0_46;
	ld.global.u32 	%r790, [%rd7+20];
	xor.b32  	%r1124, %r1124, %r790;
	ld.global.u32 	%r791, [%rd7+24];
	xor.b32  	%r1123, %r1123, %r791;
	ld.global.u32 	%r792, [%rd7+28];
	xor.b32  	%r1122, %r1122, %r792;
	ld.global.u32 	%r793, [%rd7+32];
	xor.b32  	%r1121, %r1121, %r793;
	ld.global.u32 	%r794, [%rd7+36];
	xor.b32  	%r1120, %r1120, %r794;
$L__BB0_46:
	and.b32  	%r796, %r779, 4;
	setp.eq.s32 	%p27, %r796, 0;
	@%p27 bra 	$L__BB0_48;
	ld.global.u32 	%r797, [%rd7+40];
	xor.b32  	%r1124, %r1124, %r797;
	ld.global.u32 	%r798, [%rd7+44];
	xor.b32  	%r1123, %r1123, %r798;
	ld.global.u32 	%r799, [%rd7+48];
	xor.b32  	%r1122, %r1122, %r799;
	ld.global.u32 	%r800, [%rd7+52];
	xor.b32  	%r1121, %r1121, %r800;
	ld.global.u32 	%r801, [%rd7+56];
	xor.b32  	%r1120, %r1120, %r801;
$L__BB0_48:
	and.b32  	%r803, %r779, 8;
	setp.eq.s32 	%p28, %r803, 0;
	@%p28 bra 	$L__BB0_50;
	ld.global.u32 	%r804, [%rd7+60];
	xor.b32  	%r1124, %r1124, %r804;
	ld.global.u32 	%r805, [%rd7+64];
	xor.b32  	%r1123, %r1123, %r805;
	ld.global.u32 	%r806, [%rd7+68];
	xor.b32  	%r1122, %r1122, %r806;
	ld.global.u32 	%r807, [%rd7+72];
	xor.b32  	%r1121, %r1121, %r807;
	ld.global.u32 	%r808, [%rd7+76];
	xor.b32  	%r1120, %r1120, %r808;
$L__BB0_50:
	and.b32  	%r810, %r779, 16;
	setp.eq.s32 	%p29, %r810, 0;
	@%p29 bra 	$L__BB0_52;
	ld.global.u32 	%r811, [%rd7+80];
	xor.b32  	%r1124, %r1124, %r811;
	ld.global.u32 	%r812, [%rd7+84];
	xor.b32  	%r1123, %r1123, %r812;
	ld.global.u32 	%r813, [%rd7+88];
	xor.b32  	%r1122, %r1122, %r813;
	ld.global.u32 	%r814, [%rd7+92];
	xor.b32  	%r1121, %r1121, %r814;
	ld.global.u32 	%r815, [%rd7+96];
	xor.b32  	%r1120, %r1120, %r815;
$L__BB0_52:
	and.b32  	%r817, %r779, 32;
	setp.eq.s32 	%p30, %r817, 0;
	@%p30 bra 	$L__BB0_54;
	ld.global.u32 	%r818, [%rd7+100];
	xor.b32  	%r1124, %r1124, %r818;
	ld.global.u32 	%r819, [%rd7+104];
	xor.b32  	%r1123, %r1123, %r819;
	ld.global.u32 	%r820, [%rd7+108];
	xor.b32  	%r1122, %r1122, %r820;
	ld.global.u32 	%r821, [%rd7+112];
	xor.b32  	%r1121, %r1121, %r821;
	ld.global.u32 	%r822, [%rd7+116];
	xor.b32  	%r1120, %r1120, %r822;
$L__BB0_54:
	and.b32  	%r824, %r779, 64;
	setp.eq.s32 	%p31, %r824, 0;
	@%p31 bra 	$L__BB0_56;
	ld.global.u32 	%r825, [%rd7+120];
	xor.b32  	%r1124, %r1124, %r825;
	ld.global.u32 	%r826, [%rd7+124];
	xor.b32  	%r1123, %r1123, %r826;
	ld.global.u32 	%r827, [%rd7+128];
	xor.b32  	%r1122, %r1122, %r827;
	ld.global.u32 	%r828, [%rd7+132];
	xor.b32  	%r1121, %r1121, %r828;
	ld.global.u32 	%r829, [%rd7+136];
	xor.b32  	%r1120, %r1120, %r829;
$L__BB0_56:
	and.b32  	%r831, %r779, 128;
	setp.eq.s32 	%p32, %r831, 0;
	@%p32 bra 	$L__BB0_58;
	ld.global.u32 	%r832, [%rd7+140];
	xor.b32  	%r1124, %r1124, %r832;
	ld.global.u32 	%r833, [%rd7+144];
	xor.b32  	%r1123, %r1123, %r833;
	ld.global.u32 	%r834, [%rd7+148];
	xor.b32  	%r1122, %r1122, %r834;
	ld.global.u32 	%r835, [%rd7+152];
	xor.b32  	%r1121, %r1121, %r835;
	ld.global.u32 	%r836, [%rd7+156];
	xor.b32  	%r1120, %r1120, %r836;
$L__BB0_58:
	and.b32  	%r838, %r779, 256;
	setp.eq.s32 	%p33, %r838, 0;
	@%p33 bra 	$L__BB0_60;
	ld.global.u32 	%r839, [%rd7+160];
	xor.b32  	%r1124, %r1124, %r839;
	ld.global.u32 	%r840, [%rd7+164];
	xor.b32  	%r1123, %r1123, %r840;
	ld.global.u32 	%r841, [%rd7+168];
	xor.b32  	%r1122, %r1122, %r841;
	ld.global.u32 	%r842, [%rd7+172];
	xor.b32  	%r1121, %r1121, %r842;
	ld.global.u32 	%r843, [%rd7+176];
	xor.b32  	%r1120, %r1120, %r843;
$L__BB0_60:
	and.b32  	%r845, %r779, 512;
	setp.eq.s32 	%p34, %r845, 0;
	@%p34 bra 	$L__BB0_62;
	ld.global.u32 	%r846, [%rd7+180];
	xor.b32  	%r1124, %r1124, %r846;
	ld.global.u32 	%r847, [%rd7+184];
	xor.b32  	%r1123, %r1123, %r847;
	ld.global.u32 	%r848, [%rd7+188];
	xor.b32  	%r1122, %r1122, %r848;
	ld.global.u32 	%r849, [%rd7+192];
	xor.b32  	%r1121, %r1121, %r849;
	ld.global.u32 	%r850, [%rd7+196];
	xor.b32  	%r1120, %r1120, %r850;
$L__BB0_62:
	and.b32  	%r852, %r779, 1024;
	setp.eq.s32 	%p35, %r852, 0;
	@%p35 bra 	$L__BB0_64;
	ld.global.u32 	%r853, [%rd7+200];
	xor.b32  	%r1124, %r1124, %r853;
	ld.global.u32 	%r854, [%rd7+204];
	xor.b32  	%r1123, %r1123, %r854;
	ld.global.u32 	%r855, [%rd7+208];
	xor.b32  	%r1122, %r1122, %r855;
	ld.global.u32 	%r856, [%rd7+212];
	xor.b32  	%r1121, %r1121, %r856;
	ld.global.u32 	%r857, [%rd7+216];
	xor.b32  	%r1120, %r1120, %r857;
$L__BB0_64:
	and.b32  	%r859, %r779, 2048;
	setp.eq.s32 	%p36, %r859, 0;
	@%p36 bra 	$L__BB0_66;
	ld.global.u32 	%r860, [%rd7+220];
	xor.b32  	%r1124, %r1124, %r860;
	ld.global.u32 	%r861, [%rd7+224];
	xor.b32  	%r1123, %r1123, %r861;
	ld.global.u32 	%r862, [%rd7+228];
	xor.b32  	%r1122, %r1122, %r862;
	ld.global.u32 	%r863, [%rd7+232];
	xor.b32  	%r1121, %r1121, %r863;
	ld.global.u32 	%r864, [%rd7+236];
	xor.b32  	%r1120, %r1120, %r864;
$L__BB0_66:
	and.b32  	%r866, %r779, 4096;
	setp.eq.s32 	%p37, %r866, 0;
	@%p37 bra 	$L__BB0_68;
	ld.global.u32 	%r867, [%rd7+240];
	xor.b32  	%r1124, %r1124, %r867;
	ld.global.u32 	%r868, [%rd7+244];
	xor.b32  	%r1123, %r1123, %r868;
	ld.global.u32 	%r869, [%rd7+248];
	xor.b32  	%r1122, %r1122, %r869;
	ld.global.u32 	%r870, [%rd7+252];
	xor.b32  	%r1121, %r1121, %r870;
	ld.global.u32 	%r871, [%rd7+256];
	xor.b32  	%r1120, %r1120, %r871;
$L__BB0_68:
	and.b32  	%r873, %r779, 8192;
	setp.eq.s32 	%p38, %r873, 0;
	@%p38 bra 	$L__BB0_70;
	ld.global.u32 	%r874, [%rd7+260];
	xor.b32  	%r1124, %r1124, %r874;
	ld.global.u32 	%r875, [%rd7+264];
	xor.b32  	%r1123, %r1123, %r875;
	ld.global.u32 	%r876, [%rd7+268];
	xor.b32  	%r1122, %r1122, %r876;
	ld.global.u32 	%r877, [%rd7+272];
	xor.b32  	%r1121, %r1121, %r877;
	ld.global.u32 	%r878, [%rd7+276];
	xor.b32  	%r1120, %r1120, %r878;
$L__BB0_70:
	and.b32  	%r880, %r779, 16384;
	setp.eq.s32 	%p39, %r880, 0;
	@%p39 bra 	$L__BB0_72;
	ld.global.u32 	%r881, [%rd7+280];
	xor.b32  	%r1124, %r1124, %r881;
	ld.global.u32 	%r882, [%rd7+284];
	xor.b32  	%r1123, %r1123, %r882;
	ld.global.u32 	%r883, [%rd7+288];
	xor.b32  	%r1122, %r1122, %r883;
	ld.global.u32 	%r884, [%rd7+292];
	xor.b32  	%r1121, %r1121, %r884;
	ld.global.u32 	%r885, [%rd7+296];
	xor.b32  	%r1120, %r1120, %r885;
$L__BB0_72:
	and.b32  	%r887, %r779, 32768;
	setp.eq.s32 	%p40, %r887, 0;
	@%p40 bra 	$L__BB0_74;
	ld.global.u32 	%r888, [%rd7+300];
	xor.b32  	%r1124, %r1124, %r888;
	ld.global.u32 	%r889, [%rd7+304];
	xor.b32  	%r1123, %r1123, %r889;
	ld.global.u32 	%r890, [%rd7+308];
	xor.b32  	%r1122, %r1122, %r890;
	ld.global.u32 	%r891, [%rd7+312];
	xor.b32  	%r1121, %r1121, %r891;
	ld.global.u32 	%r892, [%rd7+316];
	xor.b32  	%r1120, %r1120, %r892;
$L__BB0_74:
	add.s32 	%r1211, %r1211, 16;
	setp.ne.s32 	%p41, %r1211, 32;
	@%p41 bra 	$L__BB0_42;
	mad.lo.s32 	%r893, %r1205, -31, %r202;
	add.s32 	%r1205, %r893, 1;
	setp.ne.s32 	%p42, %r1205, 5;
	@%p42 bra 	$L__BB0_41;
	st.local.u32 	[%rd2+4], %r1124;
	st.local.v2.u32 	[%rd2+8], {%r1123, %r1122};
	st.local.v2.u32 	[%rd2+16], {%r1121, %r1120};
	and.b64  	%rd22, %rd4, 3;
	setp.ne.s64 	%p43, %rd22, 3;
	@%p43 bra 	$L__BB0_114;
	mov.b32 	%r1120, 0;
	mov.u32 	%r1121, %r1120;
	mov.u32 	%r1122, %r1120;
	mov.u32 	%r1123, %r1120;
	mov.u32 	%r1124, %r1120;
	mov.u32 	%r1297, %r1120;
$L__BB0_78:
	mul.wide.u32 	%rd23, %r1297, 4;
	add.s64 	%rd24, %rd2, %rd23;
	ld.local.u32 	%r377, [%rd24+4];
	shl.b32 	%r378, %r1297, 5;
	mov.b32 	%r1303, 0;
$L__BB0_79:
	.pragma "nounroll";
	shr.u32 	%r896, %r377, %r1303;
	and.b32  	%r897, %r896, 1;
	setp.eq.b32 	%p44, %r897, 1;
	not.pred 	%p45, %p44;
	add.s32 	%r898, %r378, %r1303;
	mul.lo.s32 	%r899, %r898, 5;
	mul.wide.u32 	%rd25, %r899, 4;
	add.s64 	%rd8, %rd5, %rd25;
	@%p45 bra 	$L__BB0_81;
	ld.global.u32 	%r900, [%rd8];
	xor.b32  	%r1124, %r1124, %r900;
	ld.global.u32 	%r901, [%rd8+4];
	xor.b32  	%r1123, %r1123, %r901;
	ld.global.u32 	%r902, [%rd8+8];
	xor.b32  	%r1122, %r1122, %r902;
	ld.global.u32 	%r903, [%rd8+12];
	xor.b32  	%r1121, %r1121, %r903;
	ld.global.u32 	%r904, [%rd8+16];
	xor.b32  	%r1120, %r1120, %r904;
$L__BB0_81:
	and.b32  	%r906, %r896, 2;
	setp.eq.s32 	%p46, %r906, 0;
	@%p46 bra 	$L__BB0_83;
	ld.global.u32 	%r907, [%rd8+20];
	xor.b32  	%r1124, %r1124, %r907;
	ld.global.u32 	%r908, [%rd8+24];
	xor.b32  	%r1123, %r1123, %r908;
	ld.global.u32 	%r909, [%rd8+28];
	xor.b32  	%r1122, %r1122, %r909;
	ld.global.u32 	%r910, [%rd8+32];
	xor.b32  	%r1121, %r1121, %r910;
	ld.global.u32 	%r911, [%rd8+36];
	xor.b32  	%r1120, %r1120, %r911;
$L__BB0_83:
	and.b32  	%r913, %r896, 4;
	setp.eq.s32 	%p47, %r913, 0;
	@%p47 bra 	$L__BB0_85;
	ld.global.u32 	%r914, [%rd8+40];
	xor.b32  	%r1124, %r1124, %r914;
	ld.global.u32 	%r915, [%rd8+44];
	xor.b32  	%r1123, %r1123, %r915;
	ld.global.u32 	%r916, [%rd8+48];
	xor.b32  	%r1122, %r1122, %r916;
	ld.global.u32 	%r917, [%rd8+52];
	xor.b32  	%r1121, %r1121, %r917;
	ld.global.u32 	%r918, [%rd8+56];
	xor.b32  	%r1120, %r1120, %r918;
$L__BB0_85:
	and.b32  	%r920, %r896, 8;
	setp.eq.s32 	%p48, %r920, 0;
	@%p48 bra 	$L__BB0_87;
	ld.global.u32 	%r921, [%rd8+60];
	xor.b32  	%r1124, %r1124, %r921;
	ld.global.u32 	%r922, [%rd8+64];
	xor.b32  	%r1123, %r1123, %r922;
	ld.global.u32 	%r923, [%rd8+68];
	xor.b32  	%r1122, %r1122, %r923;
	ld.global.u32 	%r924, [%rd8+72];
	xor.b32  	%r1121, %r1121, %r924;
	ld.global.u32 	%r925, [%rd8+76];
	xor.b32  	%r1120, %r1120, %r925;
$L__BB0_87:
	and.b32  	%r927, %r896, 16;
	setp.eq.s32 	%p49, %r927, 0;
	@%p49 bra 	$L__BB0_89;
	ld.global.u32 	%r928, [%rd8+80];
	xor.b32  	%r1124, %r1124, %r928;
	ld.global.u32 	%r929, [%rd8+84];
	xor.b32  	%r1123, %r1123, %r929;
	ld.global.u32 	%r930, [%rd8+88];
	xor.b32  	%r1122, %r1122, %r930;
	ld.global.u32 	%r931, [%rd8+92];
	xor.b32  	%r1121, %r1121, %r931;
	ld.global.u32 	%r932, [%rd8+96];
	xor.b32  	%r1120, %r1120, %r932;
$L__BB0_89:
	and.b32  	%r934, %r896, 32;
	setp.eq.s32 	%p50, %r934, 0;
	@%p50 bra 	$L__BB0_91;
	ld.global.u32 	%r935, [%rd8+100];
	xor.b32  	%r1124, %r1124, %r935;
	ld.global.u32 	%r936, [%rd8+104];
	xor.b32  	%r1123, %r1123, %r936;
	ld.global.u32 	%r937, [%rd8+108];
	xor.b32  	%r1122, %r1122, %r937;
	ld.global.u32 	%r938, [%rd8+112];
	xor.b32  	%r1121, %r1121, %r938;
	ld.global.u32 	%r939, [%rd8+116];
	xor.b32  	%r1120, %r1120, %r939;
$L__BB0_91:
	and.b32  	%r941, %r896, 64;
	setp.eq.s32 	%p51, %r941, 0;
	@%p51 bra 	$L__BB0_93;
	ld.global.u32 	%r942, [%rd8+120];
	xor.b32  	%r1124, %r1124, %r942;
	ld.global.u32 	%r943, [%rd8+124];
	xor.b32  	%r1123, %r1123, %r943;
	ld.global.u32 	%r944, [%rd8+128];
	xor.b32  	%r1122, %r1122, %r944;
	ld.global.u32 	%r945, [%rd8+132];
	xor.b32  	%r1121, %r1121, %r945;
	ld.global.u32 	%r946, [%rd8+136];
	xor.b32  	%r1120, %r1120, %r946;
$L__BB0_93:
	and.b32  	%r948, %r896, 128;
	setp.eq.s32 	%p52, %r948, 0;
	@%p52 bra 	$L__BB0_95;
	ld.global.u32 	%r949, [%rd8+140];
	xor.b32  	%r1124, %r1124, %r949;
	ld.global.u32 	%r950, [%rd8+144];
	xor.b32  	%r1123, %r1123, %r950;
	ld.global.u32 	%r951, [%rd8+148];
	xor.b32  	%r1122, %r1122, %r951;
	ld.global.u32 	%r952, [%rd8+152];
	xor.b32  	%r1121, %r1121, %r952;
	ld.global.u32 	%r953, [%rd8+156];
	xor.b32  	%r1120, %r1120, %r953;
$L__BB0_95:
	and.b32  	%r955, %r896, 256;
	setp.eq.s32 	%p53, %r955, 0;
	@%p53 bra 	$L__BB0_97;
	ld.global.u32 	%r956, [%rd8+160];
	xor.b32  	%r1124, %r1124, %r956;
	ld.global.u32 	%r957, [%rd8+164];
	xor.b32  	%r1123, %r1123, %r957;
	ld.global.u32 	%r958, [%rd8+168];
	xor.b32  	%r1122, %r1122, %r958;
	ld.global.u32 	%r959, [%rd8+172];
	xor.b32  	%r1121, %r1121, %r959;
	ld.global.u32 	%r960, [%rd8+176];
	xor.b32  	%r1120, %r1120, %r960;
$L__BB0_97:
	and.b32  	%r962, %r896, 512;
	setp.eq.s32 	%p54, %r962, 0;
	@%p54 bra 	$L__BB0_99;
	ld.global.u32 	%r963, [%rd8+180];
	xor.b32  	%r1124, %r1124, %r963;
	ld.global.u32 	%r964, [%rd8+184];
	xor.b32  	%r1123, %r1123, %r964;
	ld.global.u32 	%r965, [%rd8+188];
	xor.b32  	%r1122, %r1122, %r965;
	ld.global.u32 	%r966, [%rd8+192];
	xor.b32  	%r1121, %r1121, %r966;
	ld.global.u32 	%r967, [%rd8+196];
	xor.b32  	%r1120, %r1120, %r967;
$L__BB0_99:
	and.b32  	%r969, %r896, 1024;
	setp.eq.s32 	%p55, %r969, 0;
	@%p55 bra 	$L__BB0_101;
	ld.global.u32 	%r970, [%rd8+200];
	xor.b32  	%r1124, %r1124, %r970;
	ld.global.u32 	%r971, [%rd8+204];
	xor.b32  	%r1123, %r1123, %r971;
	ld.global.u32 	%r972, [%rd8+208];
	xor.b32  	%r1122, %r1122, %r972;
	ld.global.u32 	%r973, [%rd8+212];
	xor.b32  	%r1121, %r1121, %r973;
	ld.global.u32 	%r974, [%rd8+216];
	xor.b32  	%r1120, %r1120, %r974;
$L__BB0_101:
	and.b32  	%r976, %r896, 2048;
	setp.eq.s32 	%p56, %r976, 0;
	@%p56 bra 	$L__BB0_103;
	ld.global.u32 	%r977, [%rd8+220];
	xor.b32  	%r1124, %r1124, %r977;
	ld.global.u32 	%r978, [%rd8+224];
	xor.b32  	%r1123, %r1123, %r978;
	ld.global.u32 	%r979, [%rd8+228];
	xor.b32  	%r1122, %r1122, %r979;
	ld.global.u32 	%r980, [%rd8+232];
	xor.b32  	%r1121, %r1121, %r980;
	ld.global.u32 	%r981, [%rd8+236];
	xor.b32  	%r1120, %r1120, %r981;
$L__BB0_103:
	and.b32  	%r983, %r896, 4096;
	setp.eq.s32 	%p57, %r983, 0;
	@%p57 bra 	$L__BB0_105;
	ld.global.u32 	%r984, [%rd8+240];
	xor.b32  	%r1124, %r1124, %r984;
	ld.global.u32 	%r985, [%rd8+244];
	xor.b32  	%r1123, %r1123, %r985;
	ld.global.u32 	%r986, [%rd8+248];
	xor.b32  	%r1122, %r1122, %r986;
	ld.global.u32 	%r987, [%rd8+252];
	xor.b32  	%r1121, %r1121, %r987;
	ld.global.u32 	%r988, [%rd8+256];
	xor.b32  	%r1120, %r1120, %r988;
$L__BB0_105:
	and.b32  	%r990, %r896, 8192;
	setp.eq.s32 	%p58, %r990, 0;
	@%p58 bra 	$L__BB0_107;
	ld.global.u32 	%r991, [%rd8+260];
	xor.b32  	%r1124, %r1124, %r991;
	ld.global.u32 	%r992, [%rd8+264];
	xor.b32  	%r1123, %r1123, %r992;
	ld.global.u32 	%r993, [%rd8+268];
	xor.b32  	%r1122, %r1122, %r993;
	ld.global.u32 	%r994, [%rd8+272];
	xor.b32  	%r1121, %r1121, %r994;
	ld.global.u32 	%r995, [%rd8+276];
	xor.b32  	%r1120, %r1120, %r995;
$L__BB0_107:
	and.b32  	%r997, %r896, 16384;
	setp.eq.s32 	%p59, %r997, 0;
	@%p59 bra 	$L__BB0_109;
	ld.global.u32 	%r998, [%rd8+280];
	xor.b32  	%r1124, %r1124, %r998;
	ld.global.u32 	%r999, [%rd8+284];
	xor.b32  	%r1123, %r1123, %r999;
	ld.global.u32 	%r1000, [%rd8+288];
	xor.b32  	%r1122, %r1122, %r1000;
	ld.global.u32 	%r1001, [%rd8+292];
	xor.b32  	%r1121, %r1121, %r1001;
	ld.global.u32 	%r1002, [%rd8+296];
	xor.b32  	%r1120, %r1120, %r1002;
$L__BB0_109:
	and.b32  	%r1004, %r896, 32768;
	setp.eq.s32 	%p60, %r1004, 0;
	@%p60 bra 	$L__BB0_111;
	ld.global.u32 	%r1005, [%rd8+300];
	xor.b32  	%r1124, %r1124, %r1005;
	ld.global.u32 	%r1006, [%rd8+304];
	xor.b32  	%r1123, %r1123, %r1006;
	ld.global.u32 	%r1007, [%rd8+308];
	xor.b32  	%r1122, %r1122, %r1007;
	ld.global.u32 	%r1008, [%rd8+312];
	xor.b32  	%r1121, %r1121, %r1008;
	ld.global.u32 	%r1009, [%rd8+316];
	xor.b32  	%r1120, %r1120, %r1009;
$L__BB0_111:
	add.s32 	%r1303, %r1303, 16;
	setp.ne.s32 	%p61, %r1303, 32;
	@%p61 bra 	$L__BB0_79;
	mad.lo.s32 	%r1010, %r1297, -31, %r378;
	add.s32 	%r1297, %r1010, 1;
	setp.ne.s32 	%p62, %r1297, 5;
	@%p62 bra 	$L__BB0_78;
	st.local.u32 	[%rd2+4], %r1124;
	st.local.v2.u32 	[%rd2+8], {%r1123, %r1122};
	st.local.v2.u32 	[%rd2+16], {%r1121, %r1120};
$L__BB0_114:
	shr.u64 	%rd44, %rd4, 2;
	add.s32 	%r1107, %r1107, 1;
	setp.gt.u64 	%p63, %rd4, 3;
	@%p63 bra 	$L__BB0_2;
$L__BB0_115:
	setp.ge.s32 	%p64, %r1432, %r6;
	@%p64 bra 	$L__BB0_166;
	min.s32 	%r1011, %r642, %r643;
	setp.lt.s32 	%p65, %r1011, 1;
	@%p65 bra 	$L__BB0_143;
$L__BB0_118:
	mov.u32 	%r1407, %r643;
	mov.u32 	%r1408, %r642;
$L__BB0_119:
	setp.gt.u32 	%p83, %r1407, 2;
	@%p83 bra 	$L__BB0_123;
	setp.eq.s32 	%p84, %r1407, 2;
	@%p84 bra 	$L__BB0_122;
	shr.u32 	%r1020, %r1124, 2;
	xor.b32  	%r1021, %r1020, %r1124;
	shl.b32 	%r1022, %r1120, 4;
	shl.b32 	%r1023, %r1021, 1;
	xor.b32  	%r1024, %r1023, %r1022;
	xor.b32  	%r1025, %r1024, %r1021;
	xor.b32  	%r1416, %r1025, %r1120;
	add.s32 	%r1415, %r565, 362437;
	add.s32 	%r1026, %r1416, %r1415;
	cvt.rn.f32.u32 	%f1, %r1026;
	fma.rn.f32 	%f2, %f1, 0f2F800000, 0f2F000000;
	mul.f32 	%f3, %f2, 0f40C00000;
	cvt.rzi.s32.f32 	%r1027, %f3;
	cvt.u16.u32 	%rs36, %r1027;
	add.s16 	%rs37, %rs36, 1;
	cvt.s16.s8 	%rs64, %rs37;
	mov.u32 	%r1417, %r1120;
	mov.u32 	%r1418, %r1121;
	mov.u32 	%r1124, %r1122;
	mov.u32 	%r1121, %r1123;
	bra.uni 	$L__BB0_129;
$L__BB0_122:
	shr.u32 	%r1028, %r1124, 2;
	xor.b32  	%r1029, %r1028, %r1124;
	shl.b32 	%r1030, %r1120, 4;
	shl.b32 	%r1031, %r1029, 1;
	xor.b32  	%r1032, %r1031, %r1030;
	xor.b32  	%r1033, %r1032, %r1029;
	xor.b32  	%r1417, %r1033, %r1120;
	add.s32 	%r1034, %r565, %r1417;
	add.s32 	%r1035, %r1034, 362437;
	cvt.rn.f32.u32 	%f4, %r1035;
	fma.rn.f32 	%f5, %f4, 0f2F800000, 0f2F000000;
	mul.f32 	%f6, %f5, 0f40C00000;
	cvt.rzi.s32.f32 	%r1036, %f6;
	shr.u32 	%r1037, %r1123, 2;
	xor.b32  	%r1038, %r1037, %r1123;
	shl.b32 	%r1039, %r1417, 4;
	shl.b32 	%r1040, %r1038, 1;
	xor.b32  	%r1041, %r1040, %r1039;
	xor.b32  	%r1042, %r1041, %r1038;
	xor.b32  	%r1416, %r1042, %r1417;
	add.s32 	%r1415, %r565, 724874;
	add.s32 	%r1043, %r1416, %r1415;
	cvt.rn.f32.u32 	%f7, %r1043;
	fma.rn.f32 	%f8, %f7, 0f2F800000, 0f2F000000;
	mul.f32 	%f9, %f8, 0f40C00000;
	cvt.rzi.s32.f32 	%r1044, %f9;
	cvt.u16.u32 	%rs38, %r1044;
	add.s16 	%rs39, %rs38, 1;
	cvt.s16.s8 	%rs63, %rs39;
	cvt.u16.u32 	%rs40, %r1036;
	add.s16 	%rs41, %rs40, 1;
	cvt.s16.s8 	%rs64, %rs41;
	mov.u32 	%r1418, %r1120;
	mov.u32 	%r1120, %r1121;
	mov.u32 	%r1121, %r1122;
	bra.uni 	$L__BB0_125;
$L__BB0_123:
	shr.u32 	%r1045, %r1124, 2;
	xor.b32  	%r1046, %r1045, %r1124;
	shl.b32 	%r1047, %r1120, 4;
	shl.b32 	%r1048, %r1046, 1;
	xor.b32  	%r1049, %r1048, %r1047;
	xor.b32  	%r1050, %r1049, %r1046;
	xor.b32  	%r1418, %r1050, %r1120;
	add.s32 	%r1051, %r565, %r1418;
	add.s32 	%r1052, %r1051, 362437;
	cvt.rn.f32.u32 	%f10, %r1052;
	fma.rn.f32 	%f11, %f10, 0f2F800000, 0f2F000000;
	mul.f32 	%f12, %f11, 0f40C00000;
	cvt.rzi.s32.f32 	%r1053, %f12;
	shr.u32 	%r1054, %r1123, 2;
	xor.b32  	%r1055, %r1054, %r1123;
	shl.b32 	%r1056, %r1418, 4;
	shl.b32 	%r1057, %r1055, 1;
	xor.b32  	%r1058, %r1057, %r1056;
	xor.b32  	%r1059, %r1058, %r1055;
	xor.b32  	%r1417, %r1059, %r1418;
	add.s32 	%r1060, %r565, %r1417;
	add.s32 	%r1061, %r1060, 724874;
	cvt.rn.f32.u32 	%f13, %r1061;
	fma.rn.f32 	%f14, %f13, 0f2F800000, 0f2F000000;
	mul.f32 	%f15, %f14, 0f40C00000;
	cvt.rzi.s32.f32 	%r1062, %f15;
	cvt.u16.u32 	%rs43, %r1062;
	add.s16 	%rs44, %rs43, 1;
	cvt.s16.s8 	%rs63, %rs44;
	shr.u32 	%r1063, %r1122, 2;
	xor.b32  	%r1064, %r1063, %r1122;
	shl.b32 	%r1065, %r1417, 4;
	shl.b32 	%r1066, %r1064, 1;
	xor.b32  	%r1067, %r1066, %r1065;
	xor.b32  	%r1068, %r1067, %r1064;
	xor.b32  	%r1416, %r1068, %r1417;
	add.s32 	%r1415, %r565, 1087311;
	add.s32 	%r1069, %r1416, %r1415;
	cvt.rn.f32.u32 	%f16, %r1069;
	fma.rn.f32 	%f17, %f16, 0f2F800000, 0f2F000000;
	mul.f32 	%f18, %f17, 0f40C00000;
	cvt.rzi.s32.f32 	%r1070, %f18;
	cvt.u16.u32 	%rs45, %r1070;
	add.s16 	%rs46, %rs45, 1;
	cvt.s16.s8 	%rs11, %rs46;
	cvt.u16.u32 	%rs47, %r1053;
	add.s16 	%rs48, %rs47, 1;
	cvt.s16.s8 	%rs64, %rs48;
	cvt.u16.u32 	%rs42, %r1407;
	setp.eq.s16 	%p85, %rs42, 1;
	mov.u32 	%r1124, %r1120;
	@%p85 bra 	$L__BB0_129;
	setp.ne.s16 	%p86, %rs42, 2;
	@%p86 bra 	$L__BB0_126;
$L__BB0_125:
	min.s16 	%rs15, %rs64, %rs63;
	max.s16 	%rs64, %rs64, %rs63;
	mov.u32 	%r1124, %r1120;
	mov.u16 	%rs63, %rs15;
	bra.uni 	$L__BB0_129;
$L__BB0_126:
	setp.gt.s16 	%p87, %rs64, %rs63;
	@%p87 bra 	$L__BB0_128;
	setp.gt.s16 	%p88, %rs63, %rs11;
	max.s16 	%rs49, %rs64, %rs11;
	selp.b16 	%rs17, %rs49, %rs63, %p88;
	max.s16 	%rs64, %rs63, %rs11;
	mov.u32 	%r1124, %r1120;
	mov.u16 	%rs63, %rs17;
	bra.uni 	$L__BB0_129;
$L__BB0_128:
	setp.gt.s16 	%p89, %rs11, %rs63;
	selp.b16 	%rs63, %rs11, %rs64, %p89;
	selp.b16 	%rs64, %rs64, %rs11, %p89;
	mov.u32 	%r1124, %r1120;
$L__BB0_129:
	setp.gt.u32 	%p90, %r1408, 1;
	@%p90 bra 	$L__BB0_131;
	shr.u32 	%r1071, %r1121, 2;
	xor.b32  	%r1072, %r1071, %r1121;
	shl.b32 	%r1073, %r1416, 4;
	shl.b32 	%r1074, %r1072, 1;
	xor.b32  	%r1075, %r1074, %r1073;
	xor.b32  	%r1076, %r1075, %r1072;
	xor.b32  	%r1120, %r1076, %r1416;
	add.s32 	%r565, %r1415, 362437;
	add.s32 	%r1077, %r1120, %r565;
	cvt.rn.f32.u32 	%f19, %r1077;
	fma.rn.f32 	%f20, %f19, 0f2F800000, 0f2F000000;
	mul.f32 	%f21, %f20, 0f40C00000;
	cvt.rzi.s32.f32 	%r1427, %f21;
	mov.u32 	%r1121, %r1416;
	mov.u32 	%r1122, %r1417;
	mov.u32 	%r1123, %r1418;
	mov.u16 	%rs24, %rs67;
	bra.uni 	$L__BB0_132;
$L__BB0_131:
	shr.u32 	%r1078, %r1121, 2;
	xor.b32  	%r1079, %r1078, %r1121;
	shl.b32 	%r1080, %r1416, 4;
	shl.b32 	%r1081, %r1079, 1;
	xor.b32  	%r1082, %r1081, %r1080;
	xor.b32  	%r1083, %r1082, %r1079;
	xor.b32  	%r1121, %r1083, %r1416;
	add.s32 	%r1084, %r1415, %r1121;
	add.s32 	%r1085, %r1084, 362437;
	cvt.rn.f32.u32 	%f22, %r1085;
	fma.rn.f32 	%f23, %f22, 0f2F800000, 0f2F000000;
	mul.f32 	%f24, %f23, 0f40C00000;
	cvt.rzi.s32.f32 	%r1427, %f24;
	shr.u32 	%r1086, %r1124, 2;
	xor.b32  	%r1087, %r1086, %r1124;
	shl.b32 	%r1088, %r1121, 4;
	shl.b32 	%r1089, %r1087, 1;
	xor.b32  	%r1090, %r1089, %r1088;
	xor.b32  	%r1091, %r1090, %r1087;
	xor.b32  	%r1120, %r1091, %r1121;
	add.s32 	%r565, %r1415, 724874;
	add.s32 	%r1092, %r1120, %r565;
	cvt.rn.f32.u32 	%f25, %r1092;
	fma.rn.f32 	%f26, %f25, 0f2F800000, 0f2F000000;
	mul.f32 	%f27, %f26, 0f40C00000;
	cvt.rzi.s32.f32 	%r1093, %f27;
	cvt.u16.u32 	%rs50, %r1093;
	add.s16 	%rs51, %rs50, 1;
	cvt.s16.s8 	%rs24, %rs51;
	mov.u32 	%r1122, %r1416;
	mov.u32 	%r1123, %r1417;
	mov.u32 	%r1124, %r1418;
	mov.u16 	%rs67, %rs24;
$L__BB0_132:
	cvt.u16.u32 	%rs53, %r1427;
	add.s16 	%rs54, %rs53, 1;
	cvt.s16.s8 	%rs25, %rs54;
	cvt.u16.u32 	%rs52, %r1408;
	setp.eq.s16 	%p91, %rs52, 1;
	mov.u16 	%rs66, %rs6;
	mov.u16 	%rs68, %rs25;
	@%p91 bra 	$L__BB0_139;
	setp.ne.s16 	%p92, %rs52, 2;
	@%p92 bra 	$L__BB0_135;
	min.s16 	%rs67, %rs25, %rs24;
	max.s16 	%rs68, %rs25, %rs24;
	mov.u16 	%rs66, %rs6;
	bra.uni 	$L__BB0_139;
$L__BB0_135:
	setp.gt.s16 	%p93, %rs25, %rs24;
	@%p93 bra 	$L__BB0_138;
	setp.le.s16 	%p94, %rs24, %rs6;
	mov.u16 	%rs66, %rs25;
	mov.u16 	%rs67, %rs24;
	mov.u16 	%rs68, %rs6;
	@%p94 bra 	$L__BB0_139;
	min.s16 	%rs66, %rs25, %rs6;
	max.s16 	%rs67, %rs25, %rs6;
	mov.u16 	%rs68, %rs24;
	bra.uni 	$L__BB0_139;
$L__BB0_138:
	setp.gt.s16 	%p95, %rs6, %rs24;
	selp.b16 	%rs67, %rs6, %rs25, %p95;
	selp.b16 	%rs68, %rs25, %rs6, %p95;
	mov.u16 	%rs66, %rs24;
$L__BB0_139:
	min.u32 	%r1094, %r1407, %r1408;
	setp.le.s16 	%p96, %rs64, %rs68;
	setp.gt.s16 	%p97, %rs64, %rs68;
	selp.s32 	%r1095, -1, 0, %p97;
	add.s32 	%r1408, %r1408, %r1095;
	selp.s32 	%r1096, -1, 0, %p96;
	add.s32 	%r1407, %r1407, %r1096;
	setp.lt.u32 	%p98, %r1094, 2;
	@%p98 bra 	$L__BB0_141;
	setp.le.s16 	%p99, %rs63, %rs67;
	setp.gt.s16 	%p100, %rs63, %rs67;
	selp.s32 	%r1097, -1, 0, %p100;
	add.s32 	%r1408, %r1408, %r1097;
	selp.s32 	%r1098, -1, 0, %p99;
	add.s32 	%r1407, %r1407, %r1098;
$L__BB0_141:
	min.s32 	%r1099, %r1408, %r1407;
	setp.gt.s32 	%p101, %r1099, 0;
	mov.u16 	%rs6, %rs66;
	@%p101 bra 	$L__BB0_119;
	setp.gt.s32 	%p102, %r1407, 0;
	neg.s32 	%r1100, %r1408;
	selp.b32 	%r1101, %r1407, %r1100, %p102;
	mul.wide.s32 	%rd42, %r1432, 4;
	add.s64 	%rd43, %rd1, %rd42;
	st.global.u32 	[%rd43], %r1101;
	add.s32 	%r1432, %r1432, 1;
	setp.lt.s32 	%p103, %r1432, %r6;
	mov.u16 	%rs6, %rs66;
	@%p103 bra 	$L__BB0_118;
	bra.uni 	$L__BB0_166;
$L__BB0_143:
	setp.lt.s32 	%p66, %r643, 1;
	@%p66 bra 	$L__BB0_155;
	add.s32 	%r1016, %r5, %r2;
	sub.s32 	%r615, %r1016, %r3;
	and.b32  	%r616, %r615, 7;
	sub.s32 	%r1017, %r3, %r1016;
	setp.gt.u32 	%p75, %r1017, -8;
	@%p75 bra 	$L__BB0_147;
	and.b32  	%r1018, %r615, -8;
	neg.s32 	%r1430, %r1018;
$L__BB0_146:
	.pragma "nounroll";
	mul.wide.s32 	%rd34, %r1432, 4;
	add.s64 	%rd35, %rd1, %rd34;
	st.global.u32 	[%rd35], %r643;
	st.global.u32 	[%rd35+4], %r643;
	st.global.u32 	[%rd35+8], %r643;
	st.global.u32 	[%rd35+12], %r643;
	st.global.u32 	[%rd35+16], %r643;
	st.global.u32 	[%rd35+20], %r643;
	st.global.u32 	[%rd35+24], %r643;
	st.global.u32 	[%rd35+28], %r643;
	add.s32 	%r1432, %r1432, 8;
	add.s32 	%r1430, %r1430, 8;
	setp.ne.s32 	%p76, %r1430, 0;
	@%p76 bra 	$L__BB0_146;
$L__BB0_147:
	setp.eq.s32 	%p77, %r616, 0;
	@%p77 bra 	$L__BB0_166;
	and.b32  	%r623, %r615, 3;
	setp.lt.u32 	%p78, %r616, 4;
	@%p78 bra 	$L__BB0_150;
	mul.wide.s32 	%rd36, %r1432, 4;
	add.s64 	%rd37, %rd1, %rd36;
	st.global.u32 	[%rd37], %r643;
	st.global.u32 	[%rd37+4], %r643;
	st.global.u32 	[%rd37+8], %r643;
	st.global.u32 	[%rd37+12], %r643;
	add.s32 	%r1432, %r1432, 4;
$L__BB0_150:
	setp.eq.s32 	%p79, %r623, 0;
	@%p79 bra 	$L__BB0_166;
	setp.eq.s32 	%p80, %r623, 1;
	@%p80 bra 	$L__BB0_153;
	mul.wide.s32 	%rd38, %r1432, 4;
	add.s64 	%rd39, %rd1, %rd38;
	st.global.u32 	[%rd39], %r643;
	st.global.u32 	[%rd39+4], %r643;
	add.s32 	%r1432, %r1432, 2;
$L__BB0_153:
	and.b32  	%r1019, %r615, 1;
	setp.eq.b32 	%p81, %r1019, 1;
	not.pred 	%p82, %p81;
	@%p82 bra 	$L__BB0_166;
	mul.wide.s32 	%rd40, %r1432, 4;
	add.s64 	%rd41, %rd1, %rd40;
	st.global.u32 	[%rd41], %r643;
	bra.uni 	$L__BB0_166;
$L__BB0_155:
	neg.s32 	%r628, %r642;
	add.s32 	%r1012, %r5, %r2;
	sub.s32 	%r629, %r1012, %r3;
	and.b32  	%r630, %r629, 7;
	sub.s32 	%r1013, %r3, %r1012;
	setp.gt.u32 	%p67, %r1013, -8;
	@%p67 bra 	$L__BB0_158;
	and.b32  	%r1014, %r629, -8;
	neg.s32 	%r1435, %r1014;
$L__BB0_157:
	.pragma "nounroll";
	mul.wide.s32 	%rd26, %r1432, 4;
	add.s64 	%rd27, %rd1, %rd26;
	st.global.u32 	[%rd27], %r628;
	st.global.u32 	[%rd27+4], %r628;
	st.global.u32 	[%rd27+8], %r628;
	st.global.u32 	[%rd27+12], %r628;
	st.global.u32 	[%rd27+16], %r628;
	st.global.u32 	[%rd27+20], %r628;
	st.global.u32 	[%rd27+24], %r628;
	st.global.u32 	[%rd27+28], %r628;
	add.s32 	%r1432, %r1432, 8;
	add.s32 	%r1435, %r1435, 8;
	setp.ne.s32 	%p68, %r1435, 0;
	@%p68 bra 	$L__BB0_157;
$L__BB0_158:
	setp.eq.s32 	%p69, %r630, 0;
	@%p69 bra 	$L__BB0_166;
	and.b32  	%r637, %r629, 3;
	setp.lt.u32 	%p70, %r630, 4;
	@%p70 bra 	$L__BB0_161;
	mul.wide.s32 	%rd28, %r1432, 4;
	add.s64 	%rd29, %rd1, %rd28;
	st.global.u32 	[%rd29], %r628;
	st.global.u32 	[%rd29+4], %r628;
	st.global.u32 	[%rd29+8], %r628;
	st.global.u32 	[%rd29+12], %r628;
	add.s32 	%r1432, %r1432, 4;
$L__BB0_161:
	setp.eq.s32 	%p71, %r637, 0;
	@%p71 bra 	$L__BB0_166;
	setp.eq.s32 	%p72, %r637, 1;
	@%p72 bra 	$L__BB0_164;
	mul.wide.s32 	%rd30, %r1432, 4;
	add.s64 	%rd31, %rd1, %rd30;
	st.global.u32 	[%rd31], %r628;
	st.global.u32 	[%rd31+4], %r628;
	add.s32 	%r1432, %r1432, 2;
$L__BB0_164:
	and.b32  	%r1015, %r629, 1;
	setp.eq.b32 	%p73, %r1015, 1;
	not.pred 	%p74, %p73;
	@%p74 bra 	$L__BB0_166;
	mul.wide.s32 	%rd32, %r1432, 4;
	add.s64 	%rd33, %rd1, %rd32;
	st.global.u32 	[%rd33], %r628;
$L__BB0_166:
	ret;

}


// ===== COMPILED SASS (sm_100) =====

	.target	sm_100

	.elftype	@"ET_EXEC"


//--------------------- .note.nv.tkinfo           --------------------------
	.section	.note.nv.tkinfo,"",@"SHT_NOTE"
	.sectionflags	@"SHF_NOTE_NV_TKINFO"
	.tkinfo
        /*0018*/ 	.word	0x00000002
        /*0030*/ 	.string	""
        /*0030*/ 	.string	"ptxas"
        /*0030*/ 	.string	"Cuda compilation tools, release 13.0, V13.0.88"
        /*0030*/ 	.string	"Build cuda_13.0.r13.0/compiler.36424714_0"
        /*0030*/ 	.string	"-arch sm_100 -m 64 "



//--------------------- .note.nv.cuinfo           --------------------------
	.section	.note.nv.cuinfo,"",@"SHT_NOTE"
	.sectionflags	@"SHF_NOTE_NV_CUINFO"
        /*0018*/ 	.short	0x0002
        /*001a*/ 	.short	0x0064
        /*001c*/ 	.short	0x0082
	.zero		2


//--------------------- .nv.info                  --------------------------
	.section	.nv.info,"",@"SHT_CUDA_INFO"
	.align	4


	//----- nvinfo : EIATTR_REGCOUNT
	.align		4
        /*0000*/ 	.byte	0x04, 0x2f
        /*0002*/ 	.short	(.L_10 - .L_9)
	.align		4
.L_9:
        /*0004*/ 	.word	index@(_Z10makeRandomPijjiii)
        /*0008*/ 	.word	0x0000001f


	//----- nvinfo : EIATTR_FRAME_SIZE
	.align		4
.L_10:
        /*000c*/ 	.byte	0x04, 0x11
        /*000e*/ 	.short	(.L_12 - .L_11)
	.align		4
.L_11:
        /*0010*/ 	.word	index@(_Z10makeRandomPijjiii)
        /*0014*/ 	.word	0x00000030


	//----- nvinfo : EIATTR_MIN_STACK_SIZE
	.align		4
.L_12:
        /*0018*/ 	.byte	0x04, 0x12
        /*001a*/ 	.short	(.L_14 - .L_13)
	.align		4
.L_13:
        /*001c*/ 	.word	index@(_Z10makeRandomPijjiii)
        /*0020*/ 	.word	0x00000030
.L_14:


//--------------------- .nv.compat                --------------------------
	.section	.nv.compat,"",@"SHT_CUDA_COMPAT_INFO"
	.align	4
        /*0000*/ 	.byte	0x02, 0x09, 0x00, 0x00, 0x02, 0x02, 0x01, 0x00, 0x02, 0x05, 0x05, 0x00, 0x03, 0x07, 0x01, 0x01
        /*0010*/ 	.byte	0x02, 0x03, 0x00, 0x00, 0x02, 0x06, 0x01, 0x00, 0x04, 0x0b, 0x08, 0x00, 0x09, 0x00, 0x00, 0x00
        /*0020*/ 	.byte	0x00, 0x00, 0x00, 0x00


//--------------------- .nv.info._Z10makeRandomPijjiii --------------------------
	.section	.nv.info._Z10makeRandomPijjiii,"",@"SHT_CUDA_INFO"
	.sectionflags	@""
	.align	4


	//----- nvinfo : EIATTR_CUDA_API_VERSION
	.align		4
        /*0000*/ 	.byte	0x04, 0x37
        /*0002*/ 	.short	(.L_16 - .L_15)
.L_15:
        /*0004*/ 	.word	0x00000082


	//----- nvinfo : EIATTR_KPARAM_INFO
	.align		4
.L_16:
        /*0008*/ 	.byte	0x04, 0x17
        /*000a*/ 	.short	(.L_18 - .L_17)
.L_17:
        /*000c*/ 	.word	0x00000000
        /*0010*/ 	.short	0x0005
        /*0012*/ 	.short	0x0018
        /*0014*/ 	.byte	0x00, 0xf0, 0x11, 0x00


	//----- nvinfo : EIATTR_KPARAM_INFO
	.align		4
.L_18:
        /*0018*/ 	.byte	0x04, 0x17
        /*001a*/ 	.short	(.L_20 - .L_19)
.L_19:
        /*001c*/ 	.word	0x00000000
        /*0020*/ 	.short	0x0004
        /*0022*/ 	.short	0x0014
        /*0024*/ 	.byte	0x00, 0xf0, 0x11, 0x00


	//----- nvinfo : EIATTR_KPARAM_INFO
	.align		4
.L_20:
        /*0028*/ 	.byte	0x04, 0x17
        /*002a*/ 	.short	(.L_22 - .L_21)
.L_21:
        /*002c*/ 	.word	0x00000000
        /*0030*/ 	.short	0x0003
        /*0032*/ 	.short	0x0010
        /*0034*/ 	.byte	0x00, 0xf0, 0x11, 0x00


	//----- nvinfo : EIATTR_KPARAM_INFO
	.align		4
.L_22:
        /*0038*/ 	.byte	0x04, 0x17
        /*003a*/ 	.short	(.L_24 - .L_23)
.L_23:
        /*003c*/ 	.word	0x00000000
        /*0040*/ 	.short	0x0002
        /*0042*/ 	.short	0x000c
        /*0044*/ 	.byte	0x00, 0xf0, 0x11, 0x00


	//----- nvinfo : EIATTR_KPARAM_INFO
	.align		4
.L_24:
        /*0048*/ 	.byte	0x04, 0x17
        /*004a*/ 	.short	(.L_26 - .L_25)
.L_25:
        /*004c*/ 	.word	0x00000000
        /*0050*/ 	.short	0x0001
        /*0052*/ 	.short	0x0008
        /*0054*/ 	.byte	0x00, 0xf0, 0x11, 0x00


	//----- nvinfo : EIATTR_KPARAM_INFO
	.align		4
.L_26:
        /*0058*/ 	.byte	0x04, 0x17
        /*005a*/ 	.short	(.L_28 - .L_27)
.L_27:
        /*005c*/ 	.word	0x00000000
        /*0060*/ 	.short	0x0000
        /*0062*/ 	.short	0x0000
        /*0064*/ 	.byte	0x00, 0xf5, 0x21, 0x00


	//----- nvinfo : EIATTR_SPARSE_MMA_MASK
	.align		4
.L_28:
        /*0068*/ 	.byte	0x03, 0x50
        /*006a*/ 	.short	0x0000


	//----- nvinfo : EIATTR_MAXREG_COUNT
	.align		4
        /*006c*/ 	.byte	0x03, 0x1b
        /*006e*/ 	.short	0x00ff


	//----- nvinfo : EIATTR_MERCURY_ISA_VERSION
	.align		4
        /*0070*/ 	.byte	0x03, 0x5f
        /*0072*/ 	.short	0x0101


	//----- nvinfo : EIATTR_VRC_CTA_INIT_COUNT
	.align		4
        /*0074*/ 	.byte	0x02, 0x4a
	.zero		1
	.zero		1


	//----- nvinfo : EIATTR_EXIT_INSTR_OFFSETS
	.align		4
        /*0078*/ 	.byte	0x04, 0x1c
        /*007a*/ 	.short	(.L_30 - .L_29)


	//   ....[0]....
.L_29:
        /*007c*/ 	.word	0x00002850


	//   ....[1]....
        /*0080*/ 	.word	0x00003940


	//   ....[2]....
        /*0084*/ 	.word	0x00003b00


	//   ....[3]....
        /*0088*/ 	.word	0x00003ba0


	//   ....[4]....
        /*008c*/ 	.word	0x00003c30


	//   ....[5]....
        /*0090*/ 	.word	0x00003c80


	//   ....[6]....
        /*0094*/ 	.word	0x00003e30


	//   ....[7]....
        /*0098*/ 	.word	0x00003ed0


	//   ....[8]....
        /*009c*/ 	.word	0x00003f60


	//   ....[9]....
        /*00a0*/ 	.word	0x00003fb0


	//----- nvinfo : EIATTR_CRS_STACK_SIZE
	.align		4
.L_30:
        /*00a4*/ 	.byte	0x04, 0x1e
        /*00a6*/ 	.short	(.L_32 - .L_31)
.L_31:
        /*00a8*/ 	.word	0x00000000


	//----- nvinfo : EIATTR_CBANK_PARAM_SIZE
	.align		4
.L_32:
        /*00ac*/ 	.byte	0x03, 0x19
        /*00ae*/ 	.short	0x001c


	//----- nvinfo : EIATTR_PARAM_CBANK
	.align		4
        /*00b0*/ 	.byte	0x04, 0x0a
        /*00b2*/ 	.short	(.L_34 - .L_33)
	.align		4
.L_33:
        /*00b4*/ 	.word	index@(.nv.constant0._Z10makeRandomPijjiii)
        /*00b8*/ 	.short	0x0380
        /*00ba*/ 	.short	0x001c


	//----- nvinfo : EIATTR_SW_WAR
	.align		4
.L_34:
        /*00bc*/ 	.byte	0x04, 0x36
        /*00be*/ 	.short	(.L_36 - .L_35)
.L_35:
        /*00c0*/ 	.word	0x00000008
.L_36:


//--------------------- .nv.callgraph             --------------------------
	.section	.nv.callgraph,"",@"SHT_CUDA_CALLGRAPH"
	.align	4
	.sectionentsize	8
	.align		4
        /*0000*/ 	.word	0x00000000
	.align		4
        /*0004*/ 	.word	0xffffffff
	.align		4
        /*0008*/ 	.word	0x00000000
	.align		4
        /*000c*/ 	.word	0xfffffffe
	.align		4
        /*0010*/ 	.word	0x00000000
	.align		4
        /*0014*/ 	.word	0xfffffffd
	.align		4
        /*0018*/ 	.word	0x00000000
	.align		4
        /*001c*/ 	.word	0xfffffffc


//--------------------- .nv.constant4             --------------------------
	.section	.nv.constant4,"a",@progbits
	.align	8
	.align		8
.nv.constant4:
        /*0000*/ 	.dword	precalc_xorwow_matrix
	.align		8
        /*0008*/ 	.dword	precalc_xorwow_offset_matrix
	.align		8
        /*0010*/ 	.dword	mrg32k3aM1
	.align		8
        /*0018*/ 	.dword	mrg32k3aM2
	.align		8
        /*0020*/ 	.dword	mrg32k3aM1SubSeq
	.align		8
        /*0028*/ 	.dword	mrg32k3aM2SubSeq
	.align		8
        /*0030*/ 	.dword	mrg32k3aM1Seq
	.align		8
        /*0038*/ 	.dword	mrg32k3aM2Seq


//--------------------- .nv.constant3             --------------------------
	.section	.nv.constant3,"a",@progbits
	.align	8
.nv.constant3:
	.type		__cr_lgamma_table,@object
	.size		__cr_lgamma_table,(.L_8 - __cr_lgamma_table)
__cr_lgamma_table:
        /*0000*/ 	.byte	0x00, 0x00, 0x00, 0x00, 0x00, 0x00, 0x00, 0x00, 0x00, 0x00, 0x00, 0x00, 0x00, 0x00, 0x00, 0x00
        /*0010*/ 	.byte	0xef, 0x39, 0xfa, 0xfe, 0x42, 0x2e, 0xe6, 0x3f, 0x02, 0x20, 0x2a, 0xfa, 0x0b, 0xab, 0xfc, 0x3f
        /*0020*/ 	.byte	0xf9, 0x2c, 0x92, 0x7c, 0xa7, 0x6c, 0x09, 0x40, 0xc9, 0x79, 0x44, 0x3c, 0x64, 0x26, 0x13, 0x40
        /*0030*/ 	.byte	0xca, 0x01, 0xcf, 0x3a, 0x27, 0x51, 0x1a, 0x40, 0x30, 0xcc, 0x2d, 0xf3, 0xe1, 0x0c, 0x21, 0x40
        /*0040*/ 	.byte	0x0d, 0xb7, 0xfc, 0x82, 0x8e, 0x35, 0x25, 0x40
.L_8:


//--------------------- .text._Z10makeRandomPijjiii --------------------------
	.section	.text._Z10makeRandomPijjiii,"ax",@progbits
	.align	128
        .global         _Z10makeRandomPijjiii
        .type           _Z10makeRandomPijjiii,@function
        .size           _Z10makeRandomPijjiii,(.L_x_37 - _Z10makeRandomPijjiii)
        .other          _Z10makeRandomPijjiii,@"STO_CUDA_ENTRY STV_DEFAULT"
_Z10makeRandomPijjiii:
.text._Z10makeRandomPijjiii:
[----:B------:R-:W0:Y:S08]  /*0000*/  LDC R1, c[0x0][0x37c] ;  /* 0x0000df00ff017b82 */ /* 0x000e300000000800 */
[----:B------:R-:W1:Y:S01]  /*0010*/  LDC.64 R8, c[0x0][0x388] ;  /* 0x0000e200ff087b82 */ /* 0x000e620000000a00 */
[----:B------:R-:W2:Y:S01]  /*0020*/  S2R R12, SR_TID.X ;  /* 0x00000000000c7919 */ /* 0x000ea20000002100 */
[----:B0-----:R-:W-:Y:S01]  /*0030*/  VIADD R1, R1, 0xffffffd0 ;  /* 0xffffffd001017836 */ /* 0x001fe20000000000 */
[----:B------:R-:W0:Y:S01]  /*0040*/  LDCU.64 UR6, c[0x0][0x358] ;  /* 0x00006b00ff0677ac */ /* 0x000e220008000a00 */
[----:B------:R-:W-:Y:S04]  /*0050*/  BSSY.RECONVERGENT B0, `(.L_x_0) ;  /* 0x000027e000007945 */ /* 0x000fe80003800200 */
[----:B------:R-:W2:Y:S08]  /*0060*/  S2UR UR4, SR_CTAID.X ;  /* 0x00000000000479c3 */ /* 0x000eb00000002500 */
[----:B------:R-:W2:Y:S01]  /*0070*/  LDC R11, c[0x0][0x360] ;  /* 0x0000d800ff0b7b82 */ /* 0x000ea20000000800 */
[----:B-1----:R-:W1:Y:S01]  /*0080*/  I2F.U32.RP R0, R9 ;  /* 0x0000000900007306 */ /* 0x002e620000209000 */
[----:B------:R-:W-:-:S07]  /*0090*/  ISETP.NE.U32.AND P2, PT, R9, RZ, PT ;  /* 0x000000ff0900720c */ /* 0x000fce0003f45070 */
[----:B-1----:R-:W1:Y:S01]  /*00a0*/  MUFU.RCP R0, R0 ;  /* 0x0000000000007308 */ /* 0x002e620000001000 */
[----:B--2---:R-:W-:Y:S02]  /*00b0*/  IMAD R11, R11, UR4, R12 ;  /* 0x000000040b0b7c24 */ /* 0x004fe4000f8e020c */
[----:B-1----:R-:W-:-:S05]  /*00c0*/  VIADD R2, R0, 0xffffffe ;  /* 0x0ffffffe00027836 */ /* 0x002fca0000000000 */
[----:B------:R1:W2:Y:S02]  /*00d0*/  F2I.FTZ.U32.TRUNC.NTZ R3, R2 ;  /* 0x0000000200037305 */ /* 0x0002a4000021f000 */
[----:B-1----:R-:W-:Y:S02]  /*00e0*/  IMAD.MOV.U32 R2, RZ, RZ, RZ ;  /* 0x000000ffff027224 */ /* 0x002fe400078e00ff */
[----:B--2---:R-:W-:-:S04]  /*00f0*/  IMAD.MOV R4, RZ, RZ, -R3 ;  /* 0x000000ffff047224 */ /* 0x004fc800078e0a03 */
[----:B------:R-:W-:Y:S02]  /*0100*/  IMAD R5, R4, R9, RZ ;  /* 0x0000000904057224 */ /* 0x000fe400078e02ff */
[----:B------:R-:W1:Y:S02]  /*0110*/  LDC R4, c[0x0][0x390] ;  /* 0x0000e400ff047b82 */ /* 0x000e640000000800 */
[----:B------:R-:W-:-:S06]  /*0120*/  IMAD.HI.U32 R3, R3, R5, R2 ;  /* 0x0000000503037227 */ /* 0x000fcc00078e0002 */
[----:B------:R-:W-:-:S04]  /*0130*/  IMAD.HI.U32 R15, R3, R8, RZ ;  /* 0x00000008030f7227 */ /* 0x000fc800078e00ff */
[----:B------:R-:W-:-:S04]  /*0140*/  IMAD.MOV R3, RZ, RZ, -R15 ;  /* 0x000000ffff037224 */ /* 0x000fc800078e0a0f */
[----:B------:R-:W-:Y:S02]  /*0150*/  IMAD R0, R9, R3, R8 ;  /* 0x0000000309007224 */ /* 0x000fe400078e0208 */
[----:B------:R-:W-:-:S03]  /*0160*/  IMAD.MOV.U32 R3, RZ, RZ, -0x266e14b1 ;  /* 0xd991eb4fff037424 */ /* 0x000fc600078e00ff */
[----:B------:R-:W-:Y:S02]  /*0170*/  ISETP.GE.U32.AND P0, PT, R0, R9, PT ;  /* 0x000000090000720c */ /* 0x000fe40003f06070 */
[----:B-1----:R-:W-:-:S04]  /*0180*/  ISETP.GT.AND P3, PT, R4, -0x1, PT ;  /* 0xffffffff0400780c */ /* 0x002fc80003f64270 */
[----:B------:R-:W-:-:S04]  /*0190*/  SEL R3, R3, 0x8bf16996, P3 ;  /* 0x8bf1699603037807 */ /* 0x000fc80001800000 */
[C---:B------:R-:W-:Y:S01]  /*01a0*/  LOP3.LUT R2, R3.reuse, 0x5491333, RZ, 0x3c, !PT ;  /* 0x0549133303027812 */ /* 0x040fe200078e3cff */
[----:B------:R-:W-:Y:S02]  /*01b0*/  VIADD R5, R3, 0x1f123bb5 ;  /* 0x1f123bb503057836 */ /* 0x000fe40000000000 */
[----:B------:R-:W-:Y:S02]  /*01c0*/  @P0 IMAD.IADD R0, R0, 0x1, -R9 ;  /* 0x0000000100000824 */ /* 0x000fe400078e0a09 */
[----:B------:R-:W-:Y:S01]  /*01d0*/  @P0 VIADD R15, R15, 0x1 ;  /* 0x000000010f0f0836 */ /* 0x000fe20000000000 */
[----:B------:R-:W-:Y:S02]  /*01e0*/  ISETP.NE.AND P0, PT, R11, RZ, PT ;  /* 0x000000ff0b00720c */ /* 0x000fe40003f05270 */
[----:B------:R-:W-:Y:S02]  /*01f0*/  ISETP.GE.U32.AND P1, PT, R0, R9, PT ;  /* 0x000000090000720c */ /* 0x000fe40003f26070 */
[----:B------:R-:W-:-:S05]  /*0200*/  LOP3.LUT R0, R4, 0xaad26b49, RZ, 0x3c, !PT ;  /* 0xaad26b4904007812 */ /* 0x000fca00078e3cff */
[----:B------:R-:W-:-:S04]  /*0210*/  IMAD R0, R0, 0x4182bed5, RZ ;  /* 0x4182bed500007824 */ /* 0x000fc800078e02ff */
[C---:B------:R-:W-:Y:S01]  /*0220*/  VIADD R7, R0.reuse, 0x75bcd15 ;  /* 0x075bcd1500077836 */ /* 0x040fe20000000000 */
[----:B------:R-:W-:Y:S01]  /*0230*/  IADD3 R6, PT, PT, R3, 0x64f0c9, R0 ;  /* 0x0064f0c903067810 */ /* 0x000fe20007ffe000 */
[C---:B------:R-:W-:Y:S01]  /*0240*/  VIADD R3, R0.reuse, 0x583f19 ;  /* 0x00583f1900037836 */ /* 0x040fe20000000000 */
[----:B------:R-:W-:Y:S01]  /*0250*/  LOP3.LUT R4, R0, 0x159a55e5, RZ, 0x3c, !PT ;  /* 0x159a55e500047812 */ /* 0x000fe200078e3cff */
[----:B------:R-:W-:Y:S01]  /*0260*/  @P1 VIADD R15, R15, 0x1 ;  /* 0x000000010f0f1836 */ /* 0x000fe20000000000 */
[----:B------:R-:W-:Y:S01]  /*0270*/  @!P2 LOP3.LUT R15, RZ, R9, RZ, 0x33, !PT ;  /* 0x00000009ff0fa212 */ /* 0x000fe200078e33ff */
[----:B------:R1:W-:Y:S04]  /*0280*/  STL.64 [R1], R6 ;  /* 0x0000000601007387 */ /* 0x0003e80000100a00 */
[----:B------:R1:W-:Y:S01]  /*0290*/  STL.64 [R1+0x8], R4 ;  /* 0x0000080401007387 */ /* 0x0003e20000100a00 */
[----:B------:R-:W-:-:S03]  /*02a0*/  IMAD.MOV R10, RZ, RZ, -R15 ;  /* 0x000000ffff0a7224 */ /* 0x000fc600078e0a0f */
[----:B------:R1:W-:Y:S01]  /*02b0*/  STL.64 [R1+0x10], R2 ;  /* 0x0000100201007387 */ /* 0x0003e20000100a00 */
[----:B------:R-:W-:Y:S02]  /*02c0*/  IMAD R10, R9, R10, R8 ;  /* 0x0000000a090a7224 */ /* 0x000fe400078e0208 */
[----:B------:R-:W-:-:S03]  /*02d0*/  IMAD R9, R15, R12, R15 ;  /* 0x0000000c0f097224 */ /* 0x000fc600078e020f */
[----:B------:R-:W-:Y:S02]  /*02e0*/  VIMNMX.U32 R8, PT, PT, R10, R12, PT ;  /* 0x0000000c0a087248 */ /* 0x000fe40003fe0000 */
[----:B------:R-:W-:-:S03]  /*02f0*/  VIADDMNMX.U32 R10, R12, 0x1, R10, PT ;  /* 0x000000010c0a7846 */ /* 0x000fc6000380000a */
[----:B------:R-:W-:Y:S02]  /*0300*/  IMAD R0, R15, R12, R8 ;  /* 0x0000000c0f007224 */ /* 0x000fe400078e0208 */
[----:B------:R-:W-:Y:S01]  /*0310*/  IMAD.IADD R9, R9, 0x1, R10 ;  /* 0x0000000109097824 */ /* 0x000fe200078e020a */
[----:B01----:R-:W-:Y:S06]  /*0320*/  @!P0 BRA `(.L_x_1) ;  /* 0x0000002400408947 */ /* 0x003fec0003800000 */
[--C-:B------:R-:W-:Y:S01]  /*0330*/  SHF.R.S32.HI R14, RZ, 0x1f, R11.reuse ;  /* 0x0000001fff0e7819 */ /* 0x100fe2000001140b */
[----:B------:R-:W-:Y:S02]  /*0340*/  IMAD.MOV.U32 R19, RZ, RZ, R11 ;  /* 0x000000ffff137224 */ /* 0x000fe400078e000b */
[----:B------:R-:W-:-:S07]  /*0350*/  IMAD.MOV.U32 R18, RZ, RZ, RZ ;  /* 0x000000ffff127224 */ /* 0x000fce00078e00ff */
.L_x_10:
[----:B------:R-:W-:Y:S01]  /*0360*/  LOP3.LUT P0, RZ, R19, 0x3, RZ, 0xc0, !PT ;  /* 0x0000000313ff7812 */ /* 0x000fe2000780c0ff */
[----:B------:R-:W-:-:S12]  /*0370*/  BSSY.RECONVERGENT B1, `(.L_x_2) ;  /* 0x0000245000017945 */ /* 0x000fd80003800200 */
[----:B0-----:R-:W-:Y:S05]  /*0380*/  @!P0 BRA `(.L_x_3) ;  /* 0x00000024000c8947 */ /* 0x001fea0003800000 */
[----:B------:R-:W0:Y:S01]  /*0390*/  LDC.64 R12, c[0x4][RZ] ;  /* 0x01000000ff0c7b82 */ /* 0x000e220000000a00 */
[----:B------:R-:W-:Y:S01]  /*03a0*/  IMAD.MOV.U32 R20, RZ, RZ, RZ ;  /* 0x000000ffff147224 */ /* 0x000fe200078e00ff */
[----:B------:R-:W-:Y:S02]  /*03b0*/  CS2R R2, SRZ ;  /* 0x0000000000027805 */ /* 0x000fe4000001ff00 */
[----:B------:R-:W-:Y:S01]  /*03c0*/  CS2R R4, SRZ ;  /* 0x0000000000047805 */ /* 0x000fe2000001ff00 */
[----:B------:R-:W-:Y:S02]  /*03d0*/  IMAD.MOV.U32 R7, RZ, RZ, RZ ;  /* 0x000000ffff077224 */ /* 0x000fe400078e00ff */
[----:B0-----:R-:W-:-:S07]  /*03e0*/  IMAD.WIDE.U32 R12, R18, 0xc80, R12 ;  /* 0x00000c80120c7825 */ /* 0x001fce00078e000c */
.L_x_5:
[----:B------:R-:W-:-:S06]  /*03f0*/  IMAD R11, R20, 0x4, R1 ;  /* 0x00000004140b7824 */ /* 0x000fcc00078e0201 */
[----:B------:R-:W5:Y:S01]  /*0400*/  LDL R11, [R11+0x4] ;  /* 0x000004000b0b7983 */ /* 0x000f620000100800 */
[----:B------:R-:W-:Y:S01]  /*0410*/  IMAD.SHL.U32 R21, R20, 0x20, RZ ;  /* 0x0000002014157824 */ /* 0x000fe200078e00ff */
[----:B------:R-:W-:-:S06]  /*0420*/  UMOV UR4, URZ ;  /* 0x000000ff00047c82 */ /* 0x000fcc0008000000 */
.L_x_4:
[----:B-----5:R-:W-:Y:S01]  /*0430*/  SHF.R.U32.HI R24, RZ, UR4, R11 ;  /* 0x00000004ff187c19 */ /* 0x020fe2000801160b */
[----:B------:R-:W-:-:S03]  /*0440*/  VIADD R16, R21, UR4 ;  /* 0x0000000415107c36 */ /* 0x000fc60008000000 */
[----:B------:R-:W-:-:S04]  /*0450*/  LOP3.LUT R17, R24, 0x1, RZ, 0xc0, !PT ;  /* 0x0000000118117812 */ /* 0x000fc800078ec0ff */
[----:B------:R-:W-:Y:S01]  /*0460*/  ISETP.NE.U32.AND P0, PT, R17, 0x1, PT ;  /* 0x000000011100780c */ /* 0x000fe20003f05070 */
[----:B------:R-:W-:-:S03]  /*0470*/  IMAD R17, R16, 0x5, RZ ;  /* 0x0000000510117824 */ /* 0x000fc600078e02ff */
[----:B------:R-:W-:Y:S01]  /*0480*/  R2P PR, R24, 0x7e ;  /* 0x0000007e18007804 */ /* 0x000fe20000000000 */
[----:B------:R-:W-:-:S08]  /*0490*/  IMAD.WIDE.U32 R16, R17, 0x4, R12 ;  /* 0x0000000411107825 */ /* 0x000fd000078e000c */
[----:B------:R-:W2:Y:S04]  /*04a0*/  @!P0 LDG.E R26, desc[UR6][R16.64+0x10] ;  /* 0x00001006101a8981 */ /* 0x000ea8000c1e1900 */
[----:B------:R-:W3:Y:S04]  /*04b0*/  @P1 LDG.E R28, desc[UR6][R16.64+0x24] ;  /* 0x00002406101c1981 */ /* 0x000ee8000c1e1900 */
[----:B------:R-:W4:Y:S04]  /*04c0*/  @!P0 LDG.E R22, desc[UR6][R16.64] ;  /* 0x0000000610168981 */ /* 0x000f28000c1e1900 */
[----:B------:R-:W4:Y:S04]  /*04d0*/  @!P0 LDG.E R23, desc[UR6][R16.64+0x4] ;  /* 0x0000040610178981 */ /* 0x000f28000c1e1900 */
[----:B------:R-:W4:Y:S01]  /*04e0*/  @P1 LDG.E R25, desc[UR6][R16.64+0x20] ;  /* 0x0000200610191981 */ /* 0x000f22000c1e1900 */
[----:B--2---:R-:W-:-:S03]  /*04f0*/  @!P0 LOP3.LUT R3, R3, R26, RZ, 0x3c, !PT ;  /* 0x0000001a03038212 */ /* 0x004fc600078e3cff */
[----:B------:R-:W2:Y:S01]  /*0500*/  @P2 LDG.E R26, desc[UR6][R16.64+0x38] ;  /* 0x00003806101a2981 */ /* 0x000ea2000c1e1900 */
[----:B---3--:R-:W-:-:S03]  /*0510*/  @P1 LOP3.LUT R3, R3, R28, RZ, 0x3c, !PT ;  /* 0x0000001c03031212 */ /* 0x008fc600078e3cff */
[----:B------:R-:W3:Y:S01]  /*0520*/  @P3 LDG.E R28, desc[UR6][R16.64+0x4c] ;  /* 0x00004c06101c3981 */ /* 0x000ee2000c1e1900 */
[----:B----4-:R-:W-:-:S03]  /*0530*/  @!P0 LOP3.LUT R7, R7, R22, RZ, 0x3c, !PT ;  /* 0x0000001607078212 */ /* 0x010fc600078e3cff */
[----:B------:R-:W4:Y:S01]  /*0540*/  @!P0 LDG.E R22, desc[UR6][R16.64+0x8] ;  /* 0x0000080610168981 */ /* 0x000f22000c1e1900 */
[----:B------:R-:W-:-:S03]  /*0550*/  @!P0 LOP3.LUT R4, R4, R23, RZ, 0x3c, !PT ;  /* 0x0000001704048212 */ /* 0x000fc600078e3cff */
[----:B------:R-:W4:Y:S01]  /*0560*/  @P4 LDG.E R23, desc[UR6][R16.64+0x60] ;  /* 0x0000600610174981 */ /* 0x000f22000c1e1900 */
[----:B--2---:R-:W-:-:S03]  /*0570*/  @P2 LOP3.LUT R3, R3, R26, RZ, 0x3c, !PT ;  /* 0x0000001a03032212 */ /* 0x004fc600078e3cff */
[----:B------:R-:W2:Y:S01]  /*0580*/  @P5 LDG.E R26, desc[UR6][R16.64+0x74] ;  /* 0x00007406101a5981 */ /* 0x000ea2000c1e1900 */
[----:B---3--:R-:W-:-:S03]  /*0590*/  @P3 LOP3.LUT R3, R3, R28, RZ, 0x3c, !PT ;  /* 0x0000001c03033212 */ /* 0x008fc600078e3cff */
[----:B------:R-:W3:Y:S01]  /*05a0*/  @P6 LDG.E R28, desc[UR6][R16.64+0x88] ;  /* 0x00008806101c6981 */ /* 0x000ee2000c1e1900 */
[----:B----4-:R-:W-:-:S03]  /*05b0*/  @!P0 LOP3.LUT R5, R5, R22, RZ, 0x3c, !PT ;  /* 0x0000001605058212 */ /* 0x010fc600078e3cff */
[----:B------:R-:W4:Y:S01]  /*05c0*/  @P1 LDG.E R22, desc[UR6][R16.64+0x14] ;  /* 0x0000140610161981 */ /* 0x000f22000c1e1900 */
[----:B------:R-:W-:-:S03]  /*05d0*/  @P4 LOP3.LUT R3, R3, R23, RZ, 0x3c, !PT ;  /* 0x0000001703034212 */ /* 0x000fc600078e3cff */
[----:B------:R-:W3:Y:S01]  /*05e0*/  @!P0 LDG.E R23, desc[UR6][R16.64+0xc] ;  /* 0x00000c0610178981 */ /* 0x000ee2000c1e1900 */
[----:B--2---:R-:W-:-:S03]  /*05f0*/  @P5 LOP3.LUT R3, R3, R26, RZ, 0x3c, !PT ;  /* 0x0000001a03035212 */ /* 0x004fc600078e3cff */
[----:B------:R-:W2:Y:S01]  /*0600*/  @P2 LDG.E R26, desc[UR6][R16.64+0x28] ;  /* 0x00002806101a2981 */ /* 0x000ea2000c1e1900 */
[----:B----4-:R-:W-:-:S03]  /*0610*/  @P1 LOP3.LUT R7, R7, R22, RZ, 0x3c, !PT ;  /* 0x0000001607071212 */ /* 0x010fc600078e3cff */
[----:B------:R-:W4:Y:S01]  /*0620*/  @P1 LDG.E R22, desc[UR6][R16.64+0x1c] ;  /* 0x00001c0610161981 */ /* 0x000f22000c1e1900 */
[----:B---3--:R-:W-:-:S03]  /*0630*/  @!P0 LOP3.LUT R2, R2, R23, RZ, 0x3c, !PT ;  /* 0x0000001702028212 */ /* 0x008fc600078e3cff */
[----:B------:R-:W3:Y:S01]  /*0640*/  @P1 LDG.E R23, desc[UR6][R16.64+0x18] ;  /* 0x0000180610171981 */ /* 0x000ee2000c1e1900 */
[----:B------:R-:W-:-:S03]  /*0650*/  @P1 LOP3.LUT R2, R2, R25, RZ, 0x3c, !PT ;  /* 0x0000001902021212 */ /* 0x000fc600078e3cff */
[----:B------:R-:W3:Y:S01]  /*0660*/  @P2 LDG.E R25, desc[UR6][R16.64+0x34] ;  /* 0x0000340610192981 */ /* 0x000ee2000c1e1900 */
[----:B--2---:R-:W-:-:S03]  /*0670*/  @P2 LOP3.LUT R7, R7, R26, RZ, 0x3c, !PT ;  /* 0x0000001a07072212 */ /* 0x004fc600078e3cff */
[----:B------:R-:W2:Y:S01]  /*0680*/  @P3 LDG.E R26, desc[UR6][R16.64+0x3c] ;  /* 0x00003c06101a3981 */ /* 0x000ea2000c1e1900 */
[----:B----4-:R-:W-:-:S03]  /*0690*/  @P1 LOP3.LUT R5, R5, R22, RZ, 0x3c, !PT ;  /* 0x0000001605051212 */ /* 0x010fc600078e3cff */
[----:B------:R-:W4:Y:S01]  /*06a0*/  @P2 LDG.E R22, desc[UR6][R16.64+0x30] ;  /* 0x0000300610162981 */ /* 0x000f22000c1e1900 */
[----:B---3--:R-:W-:-:S03]  /*06b0*/  @P1 LOP3.LUT R4, R4, R23, RZ, 0x3c, !PT ;  /* 0x0000001704041212 */ /* 0x008fc600078e3cff */
        /* <DEDUP_REMOVED lines=25> */
[----:B------:R-:W-:Y:S02]  /*0850*/  LOP3.LUT P0, RZ, R24, 0x80, RZ, 0xc0, !PT ;  /* 0x0000008018ff7812 */ /* 0x000fe4000780c0ff */
[----:B------:R-:W-:Y:S02]  /*0860*/  @P5 LOP3.LUT R2, R2, R25, RZ, 0x3c, !PT ;  /* 0x0000001902025212 */ /* 0x000fe400078e3cff */
[----:B------:R-:W3:Y:S01]  /*0870*/  @P6 LDG.E R25, desc[UR6][R16.64+0x84] ;  /* 0x0000840610196981 */ /* 0x000ee2000c1e1900 */
[----:B--2---:R-:W-:-:S08]  /*0880*/  @P6 LOP3.LUT R7, R7, R26, RZ, 0x3c, !PT ;  /* 0x0000001a07076212 */ /* 0x004fd000078e3cff */
        /* <DEDUP_REMOVED lines=13> */
[----:B------:R-:W-:Y:S02]  /*0960*/  @P6 LOP3.LUT R3, R3, R28, RZ, 0x3c, !PT ;  /* 0x0000001c03036212 */ /* 0x000fe400078e3cff */
[----:B------:R-:W-:Y:S02]  /*0970*/  @P0 LOP3.LUT R2, R2, R25, RZ, 0x3c, !PT ;  /* 0x0000001902020212 */ /* 0x000fe400078e3cff */
[----:B--2---:R-:W-:Y:S02]  /*0980*/  @P0 LOP3.LUT R3, R3, R26, RZ, 0x3c, !PT ;  /* 0x0000001a03030212 */ /* 0x004fe400078e3cff */
[----:B----4-:R-:W-:Y:S02]  /*0990*/  @P0 LOP3.LUT R5, R5, R22, RZ, 0x3c, !PT ;  /* 0x0000001605050212 */ /* 0x010fe400078e3cff */
[----:B---3--:R-:W-:Y:S02]  /*09a0*/  @P0 LOP3.LUT R4, R4, R23, RZ, 0x3c, !PT ;  /* 0x0000001704040212 */ /* 0x008fe400078e3cff */
[----:B------:R-:W-:-:S13]  /*09b0*/  R2P PR, R24.B1, 0x7f ;  /* 0x0000007f18007804 */ /* 0x000fda0000001000 */
[----:B------:R-:W2:Y:S04]  /*09c0*/  @P0 LDG.E R22, desc[UR6][R16.64+0xa0] ;  /* 0x0000a00610160981 */ /* 0x000ea8000c1e1900 */
[----:B------:R-:W3:Y:S04]  /*09d0*/  @P0 LDG.E R23, desc[UR6][R16.64+0xa4] ;  /* 0x0000a40610170981 */ /* 0x000ee8000c1e1900 */
[----:B------:R-:W4:Y:S04]  /*09e0*/  @P0 LDG.E R26, desc[UR6][R16.64+0xa8] ;  /* 0x0000a806101a0981 */ /* 0x000f28000c1e1900 */
[----:B------:R-:W4:Y:S01]  /*09f0*/  @P1 LDG.E R25, desc[UR6][R16.64+0xb8] ;  /* 0x0000b80610191981 */ /* 0x000f22000c1e1900 */
[----:B--2---:R-:W-:-:S03]  /*0a00*/  @P0 LOP3.LUT R7, R7, R22, RZ, 0x3c, !PT ;  /* 0x0000001607070212 */ /* 0x004fc600078e3cff */
[----:B------:R-:W2:Y:S01]  /*0a10*/  @P0 LDG.E R22, desc[UR6][R16.64+0xb0] ;  /* 0x0000b00610160981 */ /* 0x000ea2000c1e1900 */
[----:B---3--:R-:W-:-:S03]  /*0a20*/  @P0 LOP3.LUT R4, R4, R23, RZ, 0x3c, !PT ;  /* 0x0000001704040212 */ /* 0x008fc600078e3cff */
[----:B------:R-:W3:Y:S01]  /*0a30*/  @P0 LDG.E R23, desc[UR6][R16.64+0xac] ;  /* 0x0000ac0610170981 */ /* 0x000ee2000c1e1900 */
[----:B----4-:R-:W-:-:S03]  /*0a40*/  @P0 LOP3.LUT R5, R5, R26, RZ, 0x3c, !PT ;  /* 0x0000001a05050212 */ /* 0x010fc600078e3cff */
[----:B------:R-:W4:Y:S01]  /*0a50*/  @P1 LDG.E R26, desc[UR6][R16.64+0xb4] ;  /* 0x0000b406101a1981 */ /* 0x000f22000c1e1900 */
[----:B--2---:R-:W-:-:S03]  /*0a60*/  @P0 LOP3.LUT R3, R3, R22, RZ, 0x3c, !PT ;  /* 0x0000001603030212 */ /* 0x004fc600078e3cff */
[----:B------:R-:W2:Y:S01]  /*0a70*/  @P1 LDG.E R22, desc[UR6][R16.64+0xbc] ;  /* 0x0000bc0610161981 */ /* 0x000ea2000c1e1900 */
[----:B---3--:R-:W-:Y:S02]  /*0a80*/  @P0 LOP3.LUT R2, R2, R23, RZ, 0x3c, !PT ;  /* 0x0000001702020212 */ /* 0x008fe400078e3cff */
[----:B------:R-:W-:Y:S01]  /*0a90*/  LOP3.LUT P0, RZ, R24, 0x8000, RZ, 0xc0, !PT ;  /* 0x0000800018ff7812 */ /* 0x000fe2000780c0ff */
[----:B------:R-:W3:Y:S04]  /*0aa0*/  @P1 LDG.E R23, desc[UR6][R16.64+0xc0] ;  /* 0x0000c00610171981 */ /* 0x000ee8000c1e1900 */
[----:B------:R-:W4:Y:S01]  /*0ab0*/  @P1 LDG.E R24, desc[UR6][R16.64+0xc4] ;  /* 0x0000c40610181981 */ /* 0x000f22000c1e1900 */
[----:B--2---:R-:W-:-:S03]  /*0ac0*/  @P1 LOP3.LUT R5, R5, R22, RZ, 0x3c, !PT ;  /* 0x0000001605051212 */ /* 0x004fc600078e3cff */
[----:B------:R-:W2:Y:S01]  /*0ad0*/  @P2 LDG.E R22, desc[UR6][R16.64+0xd0] ;  /* 0x0000d00610162981 */ /* 0x000ea2000c1e1900 */
[----:B---3--:R-:W-:-:S03]  /*0ae0*/  @P1 LOP3.LUT R2, R2, R23, RZ, 0x3c, !PT ;  /* 0x0000001702021212 */ /* 0x008fc600078e3cff */
[----:B------:R-:W3:Y:S01]  /*0af0*/  @P2 LDG.E R23, desc[UR6][R16.64+0xcc] ;  /* 0x0000cc0610172981 */ /* 0x000ee2000c1e1900 */
[----:B----4-:R-:W-:-:S03]  /*0b00*/  @P1 LOP3.LUT R3, R3, R24, RZ, 0x3c, !PT ;  /* 0x0000001803031212 */ /* 0x010fc600078e3cff */
[----:B------:R-:W4:Y:S01]  /*0b10*/  @P2 LDG.E R24, desc[UR6][R16.64+0xd8] ;  /* 0x0000d80610182981 */ /* 0x000f22000c1e1900 */
[----:B------:R-:W-:Y:S02]  /*0b20*/  @P1 LOP3.LUT R7, R7, R26, RZ, 0x3c, !PT ;  /* 0x0000001a07071212 */ /* 0x000fe400078e3cff */
[----:B------:R-:W-:Y:S01]  /*0b30*/  @P1 LOP3.LUT R4, R4, R25, RZ, 0x3c, !PT ;  /* 0x0000001904041212 */ /* 0x000fe200078e3cff */
        /* <DEDUP_REMOVED lines=8> */
[----:B------:R-:W-:-:S03]  /*0bc0*/  @P2 LOP3.LUT R7, R7, R26, RZ, 0x3c, !PT ;  /* 0x0000001a07072212 */ /* 0x000fc600078e3cff */
        /* <DEDUP_REMOVED lines=43> */
[----:B------:R-:W-:-:S04]  /*0e80*/  UIADD3 UR4, UPT, UPT, UR4, 0x10, URZ ;  /* 0x0000001004047890 */ /* 0x000fc8000fffe0ff */
[----:B------:R-:W-:Y:S01]  /*0e90*/  UISETP.NE.AND UP0, UPT, UR4, 0x20, UPT ;  /* 0x000000200400788c */ /* 0x000fe2000bf05270 */
[----:B------:R-:W-:Y:S02]  /*0ea0*/  @P0 LOP3.LUT R3, R3, R26, RZ, 0x3c, !PT ;  /* 0x0000001a03030212 */ /* 0x000fe400078e3cff */
[----:B------:R-:W-:Y:S02]  /*0eb0*/  @P0 LOP3.LUT R2, R2, R25, RZ, 0x3c, !PT ;  /* 0x0000001902020212 */ /* 0x000fe400078e3cff */
[----:B--2---:R-:W-:Y:S02]  /*0ec0*/  @P0 LOP3.LUT R7, R7, R22, RZ, 0x3c, !PT ;  /* 0x0000001607070212 */ /* 0x004fe400078e3cff */
[----:B---3--:R-:W-:Y:S02]  /*0ed0*/  @P0 LOP3.LUT R4, R4, R23, RZ, 0x3c, !PT ;  /* 0x0000001704040212 */ /* 0x008fe400078e3cff */
[----:B----4-:R-:W-:Y:S01]  /*0ee0*/  @P0 LOP3.LUT R5, R5, R24, RZ, 0x3c, !PT ;  /* 0x0000001805050212 */ /* 0x010fe200078e3cff */
[----:B------:R-:W-:Y:S06]  /*0ef0*/  BRA.U UP0, `(.L_x_4) ;  /* 0xfffffff5004c7547 */ /* 0x000fec000b83ffff */
[----:B------:R-:W-:-:S05]  /*0f00*/  VIADD R20, R20, 0x1 ;  /* 0x0000000114147836 */ /* 0x000fca0000000000 */
[----:B------:R-:W-:-:S13]  /*0f10*/  ISETP.NE.AND P0, PT, R20, 0x5, PT ;  /* 0x000000051400780c */ /* 0x000fda0003f05270 */
[----:B------:R-:W-:Y:S05]  /*0f20*/  @P0 BRA `(.L_x_5) ;  /* 0xfffffff400300947 */ /* 0x000fea000383ffff */
[----:B------:R-:W-:Y:S01]  /*0f30*/  LOP3.LUT R11, R19, 0x3, RZ, 0xc0, !PT ;  /* 0x00000003130b7812 */ /* 0x000fe200078ec0ff */
[----:B------:R0:W-:Y:S03]  /*0f40*/  STL [R1+0x4], R7 ;  /* 0x0000040701007387 */ /* 0x0001e60000100800 */
[----:B------:R-:W-:Y:S01]  /*0f50*/  ISETP.NE.U32.AND P0, PT, R11, 0x1, PT ;  /* 0x000000010b00780c */ /* 0x000fe20003f05070 */
[----:B------:R0:W-:Y:S03]  /*0f60*/  STL.64 [R1+0x8], R4 ;  /* 0x0000080401007387 */ /* 0x0001e60000100a00 */
[----:B------:R-:W-:Y:S01]  /*0f70*/  ISETP.NE.AND.EX P0, PT, RZ, RZ, PT, P0 ;  /* 0x000000ffff00720c */ /* 0x000fe20003f05300 */
[----:B------:R0:W-:-:S12]  /*0f80*/  STL.64 [R1+0x10], R2 ;  /* 0x0000100201007387 */ /* 0x0001d80000100a00 */
[----:B0-----:R-:W-:Y:S05]  /*0f90*/  @!P0 BRA `(.L_x_3) ;  /* 0x0000001800088947 */ /* 0x001fea0003800000 */
[----:B------:R-:W-:Y:S01]  /*0fa0*/  UMOV UR4, URZ ;  /* 0x000000ff00047c82 */ /* 0x000fe20008000000 */
[----:B------:R-:W-:Y:S01]  /*0fb0*/  UMOV UR5, URZ ;  /* 0x000000ff00057c82 */ /* 0x000fe20008000000 */
[----:B------:R-:W-:Y:S02]  /*0fc0*/  IMAD.MOV.U32 R20, RZ, RZ, RZ ;  /* 0x000000ffff147224 */ /* 0x000fe400078e00ff */
[----:B------:R-:W-:Y:S02]  /*0fd0*/  IMAD.MOV.U32 R7, RZ, RZ, RZ ;  /* 0x000000ffff077224 */ /* 0x000fe400078e00ff */
[----:B------:R-:W-:Y:S02]  /*0fe0*/  IMAD.U32 R3, RZ, RZ, UR4 ;  /* 0x00000004ff037e24 */ /* 0x000fe4000f8e00ff */
[----:B------:R-:W-:Y:S02]  /*0ff0*/  IMAD.U32 R2, RZ, RZ, UR5 ;  /* 0x00000005ff027e24 */ /* 0x000fe4000f8e00ff */
[----:B------:R-:W-:-:S02]  /*1000*/  IMAD.U32 R5, RZ, RZ, UR4 ;  /* 0x00000004ff057e24 */ /* 0x000fc4000f8e00ff */
[----:B------:R-:W-:-:S07]  /*1010*/  IMAD.U32 R4, RZ, RZ, UR5 ;  /* 0x00000005ff047e24 */ /* 0x000fce000f8e00ff */
.L_x_7:
[----:B------:R-:W-:-:S06]  /*1020*/  IMAD R11, R20, 0x4, R1 ;  /* 0x00000004140b7824 */ /* 0x000fcc00078e0201 */
[----:B------:R-:W5:Y:S01]  /*1030*/  LDL R11, [R11+0x4] ;  /* 0x000004000b0b7983 */ /* 0x000f620000100800 */
[----:B------:R-:W-:Y:S01]  /*1040*/  IMAD.SHL.U32 R21, R20, 0x20, RZ ;  /* 0x0000002014157824 */ /* 0x000fe200078e00ff */
[----:B------:R-:W-:-:S06]  /*1050*/  UMOV UR4, URZ ;  /* 0x000000ff00047c82 */ /* 0x000fcc0008000000 */
.L_x_6:
        /* <DEDUP_REMOVED lines=182> */
[----:B0-----:R-:W-:Y:S05]  /*1bc0*/  @P0 BRA `(.L_x_3) ;  /* 0x0000000800fc0947 */ /* 0x001fea0003800000 */
        /* <DEDUP_REMOVED lines=8> */
.L_x_9:
[----:B------:R-:W-:-:S06]  /*1c50*/  IMAD R11, R20, 0x4, R1 ;  /* 0x00000004140b7824 */ /* 0x000fcc00078e0201 */
[----:B------:R-:W5:Y:S01]  /*1c60*/  LDL R11, [R11+0x4] ;  /* 0x000004000b0b7983 */ /* 0x000f620000100800 */
[----:B------:R-:W-:Y:S01]  /*1c70*/  IMAD.SHL.U32 R21, R20, 0x20, RZ ;  /* 0x0000002014157824 */ /* 0x000fe200078e00ff */
[----:B------:R-:W-:-:S06]  /*1c80*/  UMOV UR4, URZ ;  /* 0x000000ff00047c82 */ /* 0x000fcc0008000000 */
.L_x_8:
        /* <DEDUP_REMOVED lines=176> */
[----:B------:R0:W-:Y:S04]  /*2790*/  STL [R1+0x4], R7 ;  /* 0x0000040701007387 */ /* 0x0001e80000100800 */
[----:B------:R0:W-:Y:S04]  /*27a0*/  STL.64 [R1+0x8], R4 ;  /* 0x0000080401007387 */ /* 0x0001e80000100a00 */
[----:B------:R0:W-:Y:S02]  /*27b0*/  STL.64 [R1+0x10], R2 ;  /* 0x0000100201007387 */ /* 0x0001e40000100a00 */
.L_x_3:
[----:B------:R-:W-:Y:S05]  /*27c0*/  BSYNC.RECONVERGENT B1 ;  /* 0x0000000000017941 */ /* 0x000fea0003800200 */
.L_x_2:
[C---:B------:R-:W-:Y:S01]  /*27d0*/  ISETP.GT.U32.AND P0, PT, R19.reuse, 0x3, PT ;  /* 0x000000031300780c */ /* 0x040fe20003f04070 */
[----:B------:R-:W-:Y:S01]  /*27e0*/  VIADD R18, R18, 0x1 ;  /* 0x0000000112127836 */ /* 0x000fe20000000000 */
[--C-:B------:R-:W-:Y:S02]  /*27f0*/  SHF.R.U64 R19, R19, 0x2, R14.reuse ;  /* 0x0000000213137819 */ /* 0x100fe4000000120e */
[----:B------:R-:W-:Y:S02]  /*2800*/  ISETP.GT.U32.AND.EX P0, PT, R14, RZ, PT, P0 ;  /* 0x000000ff0e00720c */ /* 0x000fe40003f04100 */
[----:B------:R-:W-:-:S11]  /*2810*/  SHF.R.U32.HI R14, RZ, 0x2, R14 ;  /* 0x00000002ff0e7819 */ /* 0x000fd6000001160e */
[----:B------:R-:W-:Y:S05]  /*2820*/  @P0 BRA `(.L_x_10) ;  /* 0xffffffd800cc0947 */ /* 0x000fea000383ffff */
.L_x_1:
[----:B------:R-:W-:Y:S05]  /*2830*/  BSYNC.RECONVERGENT B0 ;  /* 0x0000000000007941 */ /* 0x000fea0003800200 */
.L_x_0:
[----:B------:R-:W-:-:S13]  /*2840*/  ISETP.GE.AND P0, PT, R0, R9, PT ;  /* 0x000000090000720c */ /* 0x000fda0003f06270 */
[----:B------:R-:W-:Y:S05]  /*2850*/  @P0 EXIT ;  /* 0x000000000000094d */ /* 0x000fea0003800000 */
[----:B------:R-:W1:Y:S01]  /*2860*/  LDC R11, c[0x0][0x398] ;  /* 0x0000e600ff0b7b82 */ /* 0x000e620000000800 */
[----:B------:R-:W1:Y:S02]  /*2870*/  LDCU UR4, c[0x0][0x394] ;  /* 0x00007280ff0477ac */ /* 0x000e640008000800 */
[----:B-1----:R-:W-:-:S04]  /*2880*/  VIMNMX R12, PT, PT, R11, UR4, PT ;  /* 0x000000040b0c7c48 */ /* 0x002fc8000bfe0100 */
[----:B------:R-:W-:-:S13]  /*2890*/  ISETP.GE.AND P0, PT, R12, 0x1, PT ;  /* 0x000000010c00780c */ /* 0x000fda0003f06270 */
[----:B------:R-:W-:Y:S05]  /*28a0*/  @!P0 BRA `(.L_x_11) ;  /* 0x0000001000288947 */ /* 0x000fea0003800000 */
.L_x_28:
[----:B------:R-:W1:Y:S01]  /*28b0*/  LDCU UR4, c[0x0][0x398] ;  /* 0x00007300ff0477ac */ /* 0x000e620008000800 */
[----:B------:R-:W-:Y:S01]  /*28c0*/  BSSY.RECONVERGENT B0, `(.L_x_12) ;  /* 0x00000fd000007945 */ /* 0x000fe20003800200 */
[----:B------:R-:W-:Y:S01]  /*28d0*/  IMAD.MOV.U32 R15, RZ, RZ, 0x2f800000 ;  /* 0x2f800000ff0f7424 */ /* 0x000fe200078e00ff */
[----:B------:R-:W2:Y:S01]  /*28e0*/  LDCU UR5, c[0x0][0x394] ;  /* 0x00007280ff0577ac */ /* 0x000ea20008000800 */
[----:B-1----:R-:W-:Y:S02]  /*28f0*/  IMAD.U32 R13, RZ, RZ, UR4 ;  /* 0x00000004ff0d7e24 */ /* 0x002fe4000f8e00ff */
[----:B--2---:R-:W-:-:S07]  /*2900*/  IMAD.U32 R18, RZ, RZ, UR5 ;  /* 0x00000005ff127e24 */ /* 0x004fce000f8e00ff */
.L_x_27:
[----:B------:R-:W-:Y:S01]  /*2910*/  ISETP.GT.U32.AND P0, PT, R13, 0x2, PT ;  /* 0x000000020d00780c */ /* 0x000fe20003f04070 */
[----:B------:R-:W-:-:S12]  /*2920*/  BSSY.RECONVERGENT B1, `(.L_x_13) ;  /* 0x0000081000017945 */ /* 0x000fd80003800200 */
[----:B------:R-:W-:Y:S05]  /*2930*/  @P0 BRA `(.L_x_14) ;  /* 0x0000000000dc0947 */ /* 0x000fea0003800000 */
[----:B------:R-:W-:-:S13]  /*2940*/  ISETP.NE.AND P0, PT, R13, 0x2, PT ;  /* 0x000000020d00780c */ /* 0x000fda0003f05270 */
[----:B------:R-:W-:Y:S05]  /*2950*/  @!P0 BRA `(.L_x_15) ;  /* 0x0000000000508947 */ /* 0x000fea0003800000 */
[----:B------:R-:W-:Y:S01]  /*2960*/  SHF.R.U32.HI R8, RZ, 0x2, R7 ;  /* 0x00000002ff087819 */ /* 0x000fe20000011607 */
[----:B------:R-:W-:Y:S02]  /*2970*/  VIADD R17, R6, 0x587c5 ;  /* 0x000587c506117836 */ /* 0x000fe40000000000 */
[----:B------:R-:W-:Y:S01]  /*2980*/  IMAD.MOV.U32 R21, RZ, RZ, R2 ;  /* 0x000000ffff157224 */ /* 0x000fe200078e0002 */
[----:B------:R-:W-:Y:S01]  /*2990*/  LOP3.LUT R8, R8, R7, RZ, 0x3c, !PT ;  /* 0x0000000708087212 */ /* 0x000fe200078e3cff */
[----:B0-----:R-:W-:Y:S02]  /*29a0*/  IMAD.SHL.U32 R7, R3, 0x10, RZ ;  /* 0x0000001003077824 */ /* 0x001fe400078e00ff */
[----:B------:R-:W-:Y:S02]  /*29b0*/  IMAD.MOV.U32 R19, RZ, RZ, R3 ;  /* 0x000000ffff137224 */ /* 0x000fe400078e0003 */
[----:B------:R-:W-:Y:S02]  /*29c0*/  IMAD.SHL.U32 R14, R8, 0x2, RZ ;  /* 0x00000002080e7824 */ /* 0x000fe400078e00ff */
[----:B------:R-:W-:-:S03]  /*29d0*/  IMAD.MOV.U32 R2, RZ, RZ, R4 ;  /* 0x000000ffff027224 */ /* 0x000fc600078e0004 */
[----:B------:R-:W-:-:S04]  /*29e0*/  LOP3.LUT R14, R8, R14, R7, 0x96, !PT ;  /* 0x0000000e080e7212 */ /* 0x000fc800078e9607 */
[----:B------:R-:W-:-:S05]  /*29f0*/  LOP3.LUT R16, R14, R3, RZ, 0x3c, !PT ;  /* 0x000000030e107212 */ /* 0x000fca00078e3cff */
[----:B------:R-:W-:-:S05]  /*2a00*/  IMAD.IADD R6, R16, 0x1, R17 ;  /* 0x0000000110067824 */ /* 0x000fca00078e0211 */
[----:B------:R-:W-:-:S05]  /*2a10*/  I2FP.F32.U32 R6, R6 ;  /* 0x0000000600067245 */ /* 0x000fca0000201000 */
[----:B------:R-:W-:-:S04]  /*2a20*/  FFMA R6, R6, R15, 1.1641532182693481445e-10 ;  /* 0x2f00000006067423 */ /* 0x000fc8000000000f */
[----:B------:R-:W-:-:S06]  /*2a30*/  FMUL R6, R6, 6 ;  /* 0x40c0000006067820 */ /* 0x000fcc0000400000 */
[----:B------:R-:W0:Y:S02]  /*2a40*/  F2I.TRUNC.NTZ R6, R6 ;  /* 0x0000000600067305 */ /* 0x000e24000020f100 */
[----:B0-----:R-:W-:-:S05]  /*2a50*/  VIADD R7, R6, 0x1 ;  /* 0x0000000106077836 */ /* 0x001fca0000000000 */
[----:B------:R-:W-:-:S04]  /*2a60*/  PRMT R7, R7, 0x8880, RZ ;  /* 0x0000888007077816 */ /* 0x000fc800000000ff */
[----:B------:R-:W-:Y:S01]  /*2a70*/  PRMT R8, R7, 0x7710, RZ ;  /* 0x0000771007087816 */ /* 0x000fe200000000ff */
[----:B------:R-:W-:Y:S01]  /*2a80*/  IMAD.MOV.U32 R7, RZ, RZ, R5 ;  /* 0x000000ffff077224 */ /* 0x000fe200078e0005 */
[----:B------:R-:W-:Y:S06]  /*2a90*/  BRA `(.L_x_16) ;  /* 0x0000000400a47947 */ /* 0x000fec0003800000 */
.L_x_15:
[----:B------:R-:W-:Y:S01]  /*2aa0*/  SHF.R.U32.HI R8, RZ, 0x2, R7 ;  /* 0x00000002ff087819 */ /* 0x000fe20000011607 */
[----:B------:R-:W-:Y:S02]  /*2ab0*/  IMAD.SHL.U32 R17, R3, 0x10, RZ ;  /* 0x0000001003117824 */ /* 0x000fe400078e00ff */
[----:B------:R-:W-:Y:S01]  /*2ac0*/  IMAD.MOV.U32 R21, RZ, RZ, R3 ;  /* 0x000000ffff157224 */ /* 0x000fe200078e0003 */
[----:B------:R-:W-:Y:S02]  /*2ad0*/  LOP3.LUT R8, R8, R7, RZ, 0x3c, !PT ;  /* 0x0000000708087212 */ /* 0x000fe400078e3cff */
[----:B0-----:R-:W-:-:S03]  /*2ae0*/  SHF.R.U32.HI R7, RZ, 0x2, R4 ;  /* 0x00000002ff077819 */ /* 0x001fc60000011604 */
[----:B------:R-:W-:Y:S01]  /*2af0*/  IMAD.SHL.U32 R10, R8, 0x2, RZ ;  /* 0x00000002080a7824 */ /* 0x000fe200078e00ff */
[----:B------:R-:W-:-:S04]  /*2b00*/  LOP3.LUT R7, R7, R4, RZ, 0x3c, !PT ;  /* 0x0000000407077212 */ /* 0x000fc800078e3cff */
[----:B------:R-:W-:Y:S01]  /*2b10*/  LOP3.LUT R10, R8, R10, R17, 0x96, !PT ;  /* 0x0000000a080a7212 */ /* 0x000fe200078e9611 */
[----:B------:R-:W-:-:S03]  /*2b20*/  VIADD R17, R6, 0xb0f8a ;  /* 0x000b0f8a06117836 */ /* 0x000fc60000000000 */
[----:B------:R-:W-:Y:S01]  /*2b30*/  LOP3.LUT R19, R10, R3, RZ, 0x3c, !PT ;  /* 0x000000030a137212 */ /* 0x000fe200078e3cff */
[----:B------:R-:W-:Y:S02]  /*2b40*/  IMAD.SHL.U32 R10, R7, 0x2, RZ ;  /* 0x00000002070a7824 */ /* 0x000fe400078e00ff */
[----:B------:R-:W-:Y:S01]  /*2b50*/  IMAD.MOV.U32 R3, RZ, RZ, R2 ;  /* 0x000000ffff037224 */ /* 0x000fe200078e0002 */
[----:B------:R-:W-:Y:S01]  /*2b60*/  IADD3 R4, PT, PT, R6, 0x587c5, R19 ;  /* 0x000587c506047810 */ /* 0x000fe20007ffe013 */
[----:B------:R-:W-:Y:S02]  /*2b70*/  IMAD.SHL.U32 R8, R19, 0x10, RZ ;  /* 0x0000001013087824 */ /* 0x000fe400078e00ff */
[----:B------:R-:W-:Y:S01]  /*2b80*/  IMAD.MOV.U32 R2, RZ, RZ, R5 ;  /* 0x000000ffff027224 */ /* 0x000fe200078e0005 */
[----:B------:R-:W-:Y:S02]  /*2b90*/  I2FP.F32.U32 R4, R4 ;  /* 0x0000000400047245 */ /* 0x000fe40000201000 */
[----:B------:R-:W-:-:S03]  /*2ba0*/  LOP3.LUT R8, R7, R10, R8, 0x96, !PT ;  /* 0x0000000a07087212 */ /* 0x000fc600078e9608 */
[----:B------:R-:W-:Y:S01]  /*2bb0*/  FFMA R4, R4, R15, 1.1641532182693481445e-10 ;  /* 0x2f00000004047423 */ /* 0x000fe2000000000f */
[----:B------:R-:W-:-:S03]  /*2bc0*/  LOP3.LUT R16, R8, R19, RZ, 0x3c, !PT ;  /* 0x0000001308107212 */ /* 0x000fc600078e3cff */
[----:B------:R-:W-:Y:S02]  /*2bd0*/  FMUL R4, R4, 6 ;  /* 0x40c0000004047820 */ /* 0x000fe40000400000 */
[----:B------:R-:W-:-:S04]  /*2be0*/  IMAD.IADD R6, R16, 0x1, R17 ;  /* 0x0000000110067824 */ /* 0x000fc800078e0211 */
[----:B------:R-:W0:Y:S01]  /*2bf0*/  F2I.TRUNC.NTZ R4, R4 ;  /* 0x0000000400047305 */ /* 0x000e22000020f100 */
[----:B------:R-:W-:-:S05]  /*2c00*/  I2FP.F32.U32 R6, R6 ;  /* 0x0000000600067245 */ /* 0x000fca0000201000 */
[----:B------:R-:W-:-:S04]  /*2c10*/  FFMA R6, R6, R15, 1.1641532182693481445e-10 ;  /* 0x2f00000006067423 */ /* 0x000fc8000000000f */
[----:B------:R-:W-:Y:S01]  /*2c20*/  FMUL R6, R6, 6 ;  /* 0x40c0000006067820 */ /* 0x000fe20000400000 */
[----:B0-----:R-:W-:-:S05]  /*2c30*/  VIADD R8, R4, 0x1 ;  /* 0x0000000104087836 */ /* 0x001fca0000000000 */
[----:B------:R-:W0:Y:S01]  /*2c40*/  F2I.TRUNC.NTZ R6, R6 ;  /* 0x0000000600067305 */ /* 0x000e22000020f100 */
[----:B------:R-:W-:-:S04]  /*2c50*/  PRMT R8, R8, 0x8880, RZ ;  /* 0x0000888008087816 */ /* 0x000fc800000000ff */
[----:B------:R-:W-:Y:S01]  /*2c60*/  PRMT R8, R8, 0x7710, RZ ;  /* 0x0000771008087816 */ /* 0x000fe200000000ff */
[----:B0-----:R-:W-:-:S05]  /*2c70*/  VIADD R7, R6, 0x1 ;  /* 0x0000000106077836 */ /* 0x001fca0000000000 */
[----:B------:R-:W-:-:S04]  /*2c80*/  PRMT R7, R7, 0x8880, RZ ;  /* 0x0000888007077816 */ /* 0x000fc800000000ff */
[----:B------:R-:W-:Y:S01]  /*2c90*/  PRMT R10, R7, 0x7710, RZ ;  /* 0x00007710070a7816 */ /* 0x000fe200000000ff */
[----:B------:R-:W-:Y:S06]  /*2ca0*/  BRA `(.L_x_17) ;  /* 0x0000000000c87947 */ /* 0x000fec0003800000 */
.L_x_14:
[----:B------:R-:W-:Y:S02]  /*2cb0*/  SHF.R.U32.HI R8, RZ, 0x2, R7 ;  /* 0x00000002ff087819 */ /* 0x000fe40000011607 */
[----:B------:R-:W-:Y:S02]  /*2cc0*/  SHF.R.U32.HI R17, RZ, 0x2, R4 ;  /* 0x00000002ff117819 */ /* 0x000fe40000011604 */
[----:B------:R-:W-:Y:S01]  /*2cd0*/  LOP3.LUT R8, R8, R7, RZ, 0x3c, !PT ;  /* 0x0000000708087212 */ /* 0x000fe200078e3cff */
[----:B0-----:R-:W-:Y:S01]  /*2ce0*/  IMAD.SHL.U32 R7, R3, 0x10, RZ ;  /* 0x0000001003077824 */ /* 0x001fe200078e00ff */
[----:B------:R-:W-:Y:S02]  /*2cf0*/  LOP3.LUT R17, R17, R4, RZ, 0x3c, !PT ;  /* 0x0000000411117212 */ /* 0x000fe400078e3cff */
[----:B------:R-:W-:Y:S01]  /*2d00*/  PRMT R16, R13, 0x9910, RZ ;  /* 0x000099100d107816 */ /* 0x000fe200000000ff */
[----:B------:R-:W-:-:S05]  /*2d10*/  IMAD.SHL.U32 R10, R8, 0x2, RZ ;  /* 0x00000002080a7824 */ /* 0x000fca00078e00ff */
[----:B------:R-:W-:Y:S01]  /*2d20*/  LOP3.LUT R10, R8, R10, R7, 0x96, !PT ;  /* 0x0000000a080a7212 */ /* 0x000fe200078e9607 */
[----:B------:R-:W-:-:S03]  /*2d30*/  IMAD.SHL.U32 R7, R17, 0x2, RZ ;  /* 0x0000000211077824 */ /* 0x000fc600078e00ff */
[----:B------:R-:W-:-:S04]  /*2d40*/  LOP3.LUT R21, R10, R3, RZ, 0x3c, !PT ;  /* 0x000000030a157212 */ /* 0x000fc800078e3cff */
[----:B------:R-:W-:Y:S01]  /*2d50*/  IADD3 R4, PT, PT, R6, 0x587c5, R21 ;  /* 0x000587c506047810 */ /* 0x000fe20007ffe015 */
[----:B------:R-:W-:-:S03]  /*2d60*/  IMAD.SHL.U32 R8, R21, 0x10, RZ ;  /* 0x0000001015087824 */ /* 0x000fc600078e00ff */
[----:B------:R-:W-:Y:S02]  /*2d70*/  I2FP.F32.U32 R4, R4 ;  /* 0x0000000400047245 */ /* 0x000fe40000201000 */
[----:B------:R-:W-:Y:S01]  /*2d80*/  LOP3.LUT R8, R17, R7, R8, 0x96, !PT ;  /* 0x0000000711087212 */ /* 0x000fe200078e9608 */
[----:B------:R-:W-:Y:S02]  /*2d90*/  VIADD R17, R6, 0x10974f ;  /* 0x0010974f06117836 */ /* 0x000fe40000000000 */
[----:B------:R-:W-:Y:S01]  /*2da0*/  FFMA R7, R4, R15, 1.1641532182693481445e-10 ;  /* 0x2f00000004077423 */ /* 0x000fe2000000000f */
[----:B------:R-:W-:-:S03]  /*2db0*/  LOP3.LUT R19, R8, R21, RZ, 0x3c, !PT ;  /* 0x0000001508137212 */ /* 0x000fc600078e3cff */
[----:B------:R-:W-:Y:S01]  /*2dc0*/  FMUL R10, R7, 6 ;  /* 0x40c00000070a7820 */ /* 0x000fe20000400000 */
[----:B------:R-:W-:-:S04]  /*2dd0*/  IADD3 R4, PT, PT, R6, 0xb0f8a, R19 ;  /* 0x000b0f8a06047810 */ /* 0x000fc80007ffe013 */
[----:B------:R-:W-:Y:S01]  /*2de0*/  I2FP.F32.U32 R4, R4 ;  /* 0x0000000400047245 */ /* 0x000fe20000201000 */
[----:B------:R-:W0:Y:S04]  /*2df0*/  F2I.TRUNC.NTZ R10, R10 ;  /* 0x0000000a000a7305 */ /* 0x000e28000020f100 */
[----:B------:R-:W-:-:S04]  /*2e00*/  FFMA R4, R4, R15, 1.1641532182693481445e-10 ;  /* 0x2f00000004047423 */ /* 0x000fc8000000000f */
[----:B------:R-:W-:Y:S01]  /*2e10*/  FMUL R7, R4, 6 ;  /* 0x40c0000004077820 */ /* 0x000fe20000400000 */
[----:B------:R-:W-:-:S04]  /*2e20*/  SHF.R.U32.HI R4, RZ, 0x2, R5 ;  /* 0x00000002ff047819 */ /* 0x000fc80000011605 */
[----:B------:R-:W-:Y:S01]  /*2e30*/  LOP3.LUT R4, R4, R5, RZ, 0x3c, !PT ;  /* 0x0000000504047212 */ /* 0x000fe200078e3cff */
[----:B------:R-:W-:Y:S01]  /*2e40*/  IMAD.SHL.U32 R5, R19, 0x10, RZ ;  /* 0x0000001013057824 */ /* 0x000fe200078e00ff */
[----:B------:R-:W1:Y:S01]  /*2e50*/  F2I.TRUNC.NTZ R7, R7 ;  /* 0x0000000700077305 */ /* 0x000e62000020f100 */
[----:B0-----:R-:W-:Y:S02]  /*2e60*/  VIADD R14, R10, 0x1 ;  /* 0x000000010a0e7836 */ /* 0x001fe40000000000 */
[----:B------:R-:W-:-:S03]  /*2e70*/  IMAD.SHL.U32 R8, R4, 0x2, RZ ;  /* 0x0000000204087824 */ /* 0x000fc600078e00ff */
[----:B------:R-:W-:Y:S02]  /*2e80*/  PRMT R14, R14, 0x8880, RZ ;  /* 0x000088800e0e7816 */ /* 0x000fe400000000ff */
[----:B------:R-:W-:Y:S01]  /*2e90*/  LOP3.LUT R8, R4, R8, R5, 0x96, !PT ;  /* 0x0000000804087212 */ /* 0x000fe200078e9605 */
[----:B------:R-:W-:-:S03]  /*2ea0*/  IMAD.MOV.U32 R4, RZ, RZ, R16 ;  /* 0x000000ffff047224 */ /* 0x000fc600078e0010 */
[----:B------:R-:W-:Y:S02]  /*2eb0*/  LOP3.LUT R16, R8, R19, RZ, 0x3c, !PT ;  /* 0x0000001308107212 */ /* 0x000fe400078e3cff */
[----:B------:R-:W-:Y:S01]  /*2ec0*/  ISETP.NE.AND P0, PT, R4, 0x1, PT ;  /* 0x000000010400780c */ /* 0x000fe20003f05270 */
[----:B-1----:R-:W-:Y:S01]  /*2ed0*/  VIADD R5, R7, 0x1 ;  /* 0x0000000107057836 */ /* 0x002fe20000000000 */
[----:B------:R-:W-:Y:S01]  /*2ee0*/  PRMT R8, R14, 0x7710, RZ ;  /* 0x000077100e087816 */ /* 0x000fe200000000ff */
[----:B------:R-:W-:-:S03]  /*2ef0*/  IMAD.MOV.U32 R7, RZ, RZ, R3 ;  /* 0x000000ffff077224 */ /* 0x000fc600078e0003 */
[----:B------:R-:W-:-:S04]  /*2f00*/  PRMT R5, R5, 0x8880, RZ ;  /* 0x0000888005057816 */ /* 0x000fc800000000ff */
[----:B------:R-:W-:Y:S01]  /*2f10*/  PRMT R10, R5, 0x7710, RZ ;  /* 0x00007710050a7816 */ /* 0x000fe200000000ff */
[----:B------:R-:W-:Y:S02]  /*2f20*/  IMAD.IADD R5, R16, 0x1, R17 ;  /* 0x0000000110057824 */ /* 0x000fe400078e0211 */
[----:B------:R-:W-:Y:S05]  /*2f30*/  @!P0 BRA `(.L_x_16) ;  /* 0x00000000007c8947 */ /* 0x000fea0003800000 */
[----:B------:R-:W-:Y:S02]  /*2f40*/  I2FP.F32.U32 R6, R5 ;  /* 0x0000000500067245 */ /* 0x000fe40000201000 */
[----:B------:R-:W-:-:S03]  /*2f50*/  ISETP.NE.AND P0, PT, R4, 0x2, PT ;  /* 0x000000020400780c */ /* 0x000fc60003f05270 */
[----:B------:R-:W-:-:S04]  /*2f60*/  FFMA R6, R6, R15, 1.1641532182693481445e-10 ;  /* 0x2f00000006067423 */ /* 0x000fc8000000000f */
[----:B------:R-:W-:-:S06]  /*2f70*/  FMUL R6, R6, 6 ;  /* 0x40c0000006067820 */ /* 0x000fcc0000400000 */
[----:B------:R-:W0:Y:S02]  /*2f80*/  F2I.TRUNC.NTZ R6, R6 ;  /* 0x0000000600067305 */ /* 0x000e24000020f100 */
[----:B0-----:R-:W-:-:S05]  /*2f90*/  VIADD R7, R6, 0x1 ;  /* 0x0000000106077836 */ /* 0x001fca0000000000 */
[----:B------:R-:W-:-:S04]  /*2fa0*/  PRMT R4, R7, 0x8880, RZ ;  /* 0x0000888007047816 */ /* 0x000fc800000000ff */
[----:B------:R-:W-:Y:S01]  /*2fb0*/  PRMT R4, R4, 0x7710, RZ ;  /* 0x0000771004047816 */ /* 0x000fe200000000ff */
[----:B------:R-:W-:Y:S06]  /*2fc0*/  @P0 BRA `(.L_x_18) ;  /* 0x0000000000140947 */ /* 0x000fec0003800000 */
.L_x_17:
[CC--:B------:R-:W-:Y:S01]  /*2fd0*/  VIMNMX.S16x2 R4, PT, PT, R8.reuse, R10.reuse, !PT ;  /* 0x0000000a08047248 */ /* 0x0c0fe20007fe0300 */
[----:B------:R-:W-:Y:S01]  /*2fe0*/  IMAD.MOV.U32 R7, RZ, RZ, R3 ;  /* 0x000000ffff077224 */ /* 0x000fe200078e0003 */
[----:B------:R-:W-:Y:S02]  /*2ff0*/  VIMNMX.S16x2 R10, PT, PT, R8, R10, PT ;  /* 0x0000000a080a7248 */ /* 0x000fe40003fe0300 */
[----:B------:R-:W-:Y:S01]  /*3000*/  PRMT R8, R4, 0x7610, R8 ;  /* 0x0000761004087816 */ /* 0x000fe20000000008 */
[----:B------:R-:W-:Y:S06]  /*3010*/  BRA `(.L_x_16) ;  /* 0x0000000000447947 */ /* 0x000fec0003800000 */
.L_x_18:
[----:B------:R-:W-:Y:S02]  /*3020*/  PRMT R6, R10, 0x9910, RZ ;  /* 0x000099100a067816 */ /* 0x000fe400000000ff */
[----:B------:R-:W-:Y:S02]  /*3030*/  PRMT R5, R8, 0x9910, RZ ;  /* 0x0000991008057816 */ /* 0x000fe400000000ff */
[----:B------:R-:W-:Y:S02]  /*3040*/  PRMT R7, R7, 0x8880, RZ ;  /* 0x0000888007077816 */ /* 0x000fe400000000ff */
[----:B------:R-:W-:-:S13]  /*3050*/  ISETP.GT.AND P2, PT, R5, R6, PT ;  /* 0x000000060500720c */ /* 0x000fda0003f44270 */
[-C--:B------:R-:W-:Y:S02]  /*3060*/  @!P2 VIMNMX.S16x2 R14, PT, PT, R10, R4.reuse, !PT ;  /* 0x000000040a0ea248 */ /* 0x080fe40007fe0300 */
[----:B------:R-:W-:Y:S02]  /*3070*/  @!P2 VIMNMX.S16x2 R5, PT, PT, R8, R4, !PT ;  /* 0x000000040805a248 */ /* 0x000fe40007fe0300 */
[----:B------:R-:W-:Y:S02]  /*3080*/  @!P2 ISETP.GT.AND P0, PT, R6, R7, PT ;  /* 0x000000070600a20c */ /* 0x000fe40003f04270 */
[----:B------:R-:W-:Y:S01]  /*3090*/  @P2 ISETP.GT.AND P1, PT, R7, R6, PT ;  /* 0x000000060700220c */ /* 0x000fe20003f24270 */
[--C-:B------:R-:W-:Y:S01]  /*30a0*/  @!P2 IMAD.MOV.U32 R7, RZ, RZ, R3.reuse ;  /* 0x000000ffff07a224 */ /* 0x100fe200078e0003 */
[----:B------:R-:W-:Y:S01]  /*30b0*/  @!P2 PRMT R8, R14, 0x7610, R8 ;  /* 0x000076100e08a816 */ /* 0x000fe20000000008 */
[----:B------:R-:W-:Y:S01]  /*30c0*/  @P2 IMAD.MOV.U32 R7, RZ, RZ, R3 ;  /* 0x000000ffff072224 */ /* 0x000fe200078e0003 */
[----:B------:R-:W-:-:S02]  /*30d0*/  @!P2 SEL R5, R5, R10, P0 ;  /* 0x0000000a0505a207 */ /* 0x000fc40000000000 */
[----:B------:R-:W-:Y:S02]  /*30e0*/  @P2 SEL R6, R4, R8, P1 ;  /* 0x0000000804062207 */ /* 0x000fe40000800000 */
[----:B------:R-:W-:Y:S02]  /*30f0*/  @P2 SEL R4, R8, R4, P1 ;  /* 0x0000000408042207 */ /* 0x000fe40000800000 */
[----:B------:R-:W-:Y:S02]  /*3100*/  @!P2 PRMT R10, R5, 0x7610, R10 ;  /* 0x00007610050aa816 */ /* 0x000fe4000000000a */
[----:B------:R-:W-:Y:S02]  /*3110*/  @P2 PRMT R8, R4, 0x7610, R8 ;  /* 0x0000761004082816 */ /* 0x000fe40000000008 */
[----:B------:R-:W-:-:S07]  /*3120*/  @P2 PRMT R10, R6, 0x7610, R10 ;  /* 0x00007610060a2816 */ /* 0x000fce000000000a */
.L_x_16:
[----:B------:R-:W-:Y:S05]  /*3130*/  BSYNC.RECONVERGENT B1 ;  /* 0x0000000000017941 */ /* 0x000fea0003800200 */
.L_x_13:
[----:B------:R-:W-:Y:S01]  /*3140*/  ISETP.GT.U32.AND P0, PT, R18, 0x1, PT ;  /* 0x000000011200780c */ /* 0x000fe20003f04070 */
[----:B------:R-:W-:-:S12]  /*3150*/  BSSY.RECONVERGENT B1, `(.L_x_19) ;  /* 0x0000031000017945 */ /* 0x000fd80003800200 */
[----:B------:R-:W-:Y:S05]  /*3160*/  @P0 BRA `(.L_x_20) ;  /* 0x0000000000440947 */ /* 0x000fea0003800000 */
[----:B------:R-:W-:Y:S01]  /*3170*/  SHF.R.U32.HI R3, RZ, 0x2, R2 ;  /* 0x00000002ff037819 */ /* 0x000fe20000011602 */
[----:B------:R-:W-:Y:S01]  /*3180*/  VIADD R6, R17, 0x587c5 ;  /* 0x000587c511067836 */ /* 0x000fe20000000000 */
[----:B------:R-:W-:Y:S01]  /*3190*/  PRMT R14, R11, 0x7610, R14 ;  /* 0x000076100b0e7816 */ /* 0x000fe2000000000e */
[----:B------:R-:W-:Y:S01]  /*31a0*/  IMAD.MOV.U32 R5, RZ, RZ, R19 ;  /* 0x000000ffff057224 */ /* 0x000fe200078e0013 */
[----:B------:R-:W-:Y:S01]  /*31b0*/  LOP3.LUT R3, R3, R2, RZ, 0x3c, !PT ;  /* 0x0000000203037212 */ /* 0x000fe200078e3cff */
[----:B------:R-:W-:-:S04]  /*31c0*/  IMAD.SHL.U32 R2, R16, 0x10, RZ ;  /* 0x0000001010027824 */ /* 0x000fc800078e00ff */
[----:B------:R-:W-:-:S05]  /*31d0*/  IMAD.SHL.U32 R4, R3, 0x2, RZ ;  /* 0x0000000203047824 */ /* 0x000fca00078e00ff */
[----:B------:R-:W-:Y:S01]  /*31e0*/  LOP3.LUT R3, R3, R4, R2, 0x96, !PT ;  /* 0x0000000403037212 */ /* 0x000fe200078e9602 */
[----:B------:R-:W-:-:S03]  /*31f0*/  IMAD.MOV.U32 R4, RZ, RZ, R21 ;  /* 0x000000ffff047224 */ /* 0x000fc600078e0015 */
[----:B------:R-:W-:-:S05]  /*3200*/  LOP3.LUT R3, R3, R16, RZ, 0x3c, !PT ;  /* 0x0000001003037212 */ /* 0x000fca00078e3cff */
[----:B------:R-:W-:-:S05]  /*3210*/  IMAD.IADD R2, R3, 0x1, R6 ;  /* 0x0000000103027824 */ /* 0x000fca00078e0206 */
[----:B------:R-:W-:-:S05]  /*3220*/  I2FP.F32.U32 R2, R2 ;  /* 0x0000000200027245 */ /* 0x000fca0000201000 */
[----:B------:R-:W-:-:S04]  /*3230*/  FFMA R2, R2, R15, 1.1641532182693481445e-10 ;  /* 0x2f00000002027423 */ /* 0x000fc8000000000f */
[----:B------:R-:W-:Y:S01]  /*3240*/  FMUL R17, R2, 6 ;  /* 0x40c0000002117820 */ /* 0x000fe20000400000 */
[----:B------:R-:W-:-:S05]  /*3250*/  IMAD.MOV.U32 R2, RZ, RZ, R16 ;  /* 0x000000ffff027224 */ /* 0x000fca00078e0010 */
[----:B------:R-:W0:Y:S01]  /*3260*/  F2I.TRUNC.NTZ R17, R17 ;  /* 0x0000001100117305 */ /* 0x000e22000020f100 */
[----:B------:R-:W-:Y:S05]  /*3270*/  BRA `(.L_x_21) ;  /* 0x0000000000787947 */ /* 0x000fea0003800000 */
.L_x_20:
[----:B------:R-:W-:Y:S01]  /*3280*/  SHF.R.U32.HI R3, RZ, 0x2, R2 ;  /* 0x00000002ff037819 */ /* 0x000fe20000011602 */
[----:B------:R-:W-:Y:S02]  /*3290*/  IMAD.SHL.U32 R4, R16, 0x10, RZ ;  /* 0x0000001010047824 */ /* 0x000fe400078e00ff */
[----:B------:R-:W-:Y:S01]  /*32a0*/  VIADD R6, R17, 0xb0f8a ;  /* 0x000b0f8a11067836 */ /* 0x000fe20000000000 */
[----:B------:R-:W-:Y:S02]  /*32b0*/  LOP3.LUT R3, R3, R2, RZ, 0x3c, !PT ;  /* 0x0000000203037212 */ /* 0x000fe400078e3cff */
[----:B------:R-:W-:-:S03]  /*32c0*/  SHF.R.U32.HI R2, RZ, 0x2, R7 ;  /* 0x00000002ff027819 */ /* 0x000fc60000011607 */
[----:B------:R-:W-:-:S05]  /*32d0*/  IMAD.SHL.U32 R5, R3, 0x2, RZ ;  /* 0x0000000203057824 */ /* 0x000fca00078e00ff */
[----:B------:R-:W-:Y:S02]  /*32e0*/  LOP3.LUT R5, R3, R5, R4, 0x96, !PT ;  /* 0x0000000503057212 */ /* 0x000fe400078e9604 */
[----:B------:R-:W-:Y:S02]  /*32f0*/  LOP3.LUT R3, R2, R7, RZ, 0x3c, !PT ;  /* 0x0000000702037212 */ /* 0x000fe400078e3cff */
[----:B------:R-:W-:-:S03]  /*3300*/  LOP3.LUT R2, R5, R16, RZ, 0x3c, !PT ;  /* 0x0000001005027212 */ /* 0x000fc600078e3cff */
[----:B------:R-:W-:Y:S01]  /*3310*/  IMAD.SHL.U32 R5, R3, 0x2, RZ ;  /* 0x0000000203057824 */ /* 0x000fe200078e00ff */
[----:B------:R-:W-:Y:S01]  /*3320*/  IADD3 R17, PT, PT, R17, 0x587c5, R2 ;  /* 0x000587c511117810 */ /* 0x000fe20007ffe002 */
[----:B------:R-:W-:-:S05]  /*3330*/  IMAD.SHL.U32 R4, R2, 0x10, RZ ;  /* 0x0000001002047824 */ /* 0x000fca00078e00ff */
[----:B------:R-:W-:-:S04]  /*3340*/  LOP3.LUT R3, R3, R5, R4, 0x96, !PT ;  /* 0x0000000503037212 */ /* 0x000fc800078e9604 */
[----:B------:R-:W-:-:S05]  /*3350*/  LOP3.LUT R3, R3, R2, RZ, 0x3c, !PT ;  /* 0x0000000203037212 */ /* 0x000fca00078e3cff */
[----:B------:R-:W-:-:S05]  /*3360*/  IMAD.IADD R4, R3, 0x1, R6 ;  /* 0x0000000103047824 */ /* 0x000fca00078e0206 */
[----:B------:R-:W-:-:S05]  /*3370*/  I2FP.F32.U32 R4, R4 ;  /* 0x0000000400047245 */ /* 0x000fca0000201000 */
[----:B------:R-:W-:-:S04]  /*3380*/  FFMA R4, R4, R15, 1.1641532182693481445e-10 ;  /* 0x2f00000004047423 */ /* 0x000fc8000000000f */
[----:B------:R-:W-:Y:S01]  /*3390*/  FMUL R7, R4, 6 ;  /* 0x40c0000004077820 */ /* 0x000fe20000400000 */
[----:B------:R-:W-:-:S05]  /*33a0*/  I2FP.F32.U32 R4, R17 ;  /* 0x0000001100047245 */ /* 0x000fca0000201000 */
[----:B------:R-:W0:Y:S01]  /*33b0*/  F2I.TRUNC.NTZ R7, R7 ;  /* 0x0000000700077305 */ /* 0x000e22000020f100 */
[----:B------:R-:W-:-:S04]  /*33c0*/  FFMA R4, R4, R15, 1.1641532182693481445e-10 ;  /* 0x2f00000004047423 */ /* 0x000fc8000000000f */
[----:B------:R-:W-:Y:S01]  /*33d0*/  FMUL R17, R4, 6 ;  /* 0x40c0000004117820 */ /* 0x000fe20000400000 */
[----:B------:R-:W-:-:S05]  /*33e0*/  IMAD.MOV.U32 R4, RZ, RZ, R19 ;  /* 0x000000ffff047224 */ /* 0x000fca00078e0013 */
[----:B------:R-:W1:Y:S01]  /*33f0*/  F2I.TRUNC.NTZ R17, R17 ;  /* 0x0000001100117305 */ /* 0x000e62000020f100 */
[----:B0-----:R-:W-:Y:S02]  /*3400*/  VIADD R5, R7, 0x1 ;  /* 0x0000000107057836 */ /* 0x001fe40000000000 */
[----:B------:R-:W-:-:S03]  /*3410*/  IMAD.MOV.U32 R7, RZ, RZ, R21 ;  /* 0x000000ffff077224 */ /* 0x000fc600078e0015 */
[----:B------:R-:W-:-:S04]  /*3420*/  PRMT R5, R5, 0x8880, RZ ;  /* 0x0000888005057816 */ /* 0x000fc800000000ff */
[----:B------:R-:W-:Y:S01]  /*3430*/  PRMT R14, R5, 0x7710, RZ ;  /* 0x00007710050e7816 */ /* 0x000fe200000000ff */
[----:B------:R-:W-:-:S03]  /*3440*/  IMAD.MOV.U32 R5, RZ, RZ, R16 ;  /* 0x000000ffff057224 */ /* 0x000fc600078e0010 */
[----:B-1----:R-:W-:-:S07]  /*3450*/  PRMT R11, R14, 0x7610, R11 ;  /* 0x000076100e0b7816 */ /* 0x002fce000000000b */
.L_x_21:
[----:B------:R-:W-:Y:S05]  /*3460*/  BSYNC.RECONVERGENT B1 ;  /* 0x0000000000017941 */ /* 0x000fea0003800200 */
.L_x_19:
[----:B------:R-:W-:Y:S01]  /*3470*/  PRMT R20, R18, 0x9910, RZ ;  /* 0x0000991012147816 */ /* 0x000fe200000000ff */
[----:B0-----:R-:W-:Y:S01]  /*3480*/  VIADD R21, R17, 0x1 ;  /* 0x0000000111157836 */ /* 0x001fe20000000000 */
[----:B------:R-:W-:Y:S01]  /*3490*/  BSSY.RECONVERGENT B1, `(.L_x_22) ;  /* 0x0000020000017945 */ /* 0x000fe20003800200 */
[----:B------:R-:W-:Y:S02]  /*34a0*/  PRMT R17, R12, 0x7610, R17 ;  /* 0x000076100c117816 */ /* 0x000fe40000000011 */
[----:B------:R-:W-:Y:S02]  /*34b0*/  ISETP.NE.AND P0, PT, R20, 0x1, PT ;  /* 0x000000011400780c */ /* 0x000fe40003f05270 */
[----:B------:R-:W-:-:S04]  /*34c0*/  PRMT R16, R21, 0x8880, RZ ;  /* 0x0000888015107816 */ /* 0x000fc800000000ff */
[----:B------:R-:W-:-:S04]  /*34d0*/  PRMT R16, R16, 0x7710, RZ ;  /* 0x0000771010107816 */ /* 0x000fc800000000ff */
[----:B------:R-:W-:-:S03]  /*34e0*/  PRMT R19, R16, 0x7610, R19 ;  /* 0x0000761010137816 */ /* 0x000fc60000000013 */
[----:B------:R-:W-:Y:S05]  /*34f0*/  @!P0 BRA `(.L_x_23) ;  /* 0x0000000000648947 */ /* 0x000fea0003800000 */
[----:B------:R-:W-:-:S13]  /*3500*/  ISETP.NE.AND P0, PT, R20, 0x2, PT ;  /* 0x000000021400780c */ /* 0x000fda0003f05270 */
[CC--:B------:R-:W-:Y:S02]  /*3510*/  @!P0 VIMNMX.S16x2 R11, PT, PT, R16.reuse, R14.reuse, PT ;  /* 0x0000000e100b8248 */ /* 0x0c0fe40003fe0300 */
[----:B------:R-:W-:Y:S02]  /*3520*/  @!P0 VIMNMX.S16x2 R19, PT, PT, R16, R14, !PT ;  /* 0x0000000e10138248 */ /* 0x000fe40007fe0300 */
[----:B------:R-:W-:Y:S01]  /*3530*/  @!P0 PRMT R17, R12, 0x7610, R17 ;  /* 0x000076100c118816 */ /* 0x000fe20000000011 */
[----:B------:R-:W-:Y:S06]  /*3540*/  @!P0 BRA `(.L_x_23) ;  /* 0x0000000000508947 */ /* 0x000fec0003800000 */
[----:B------:R-:W-:Y:S02]  /*3550*/  PRMT R20, R21, 0x8880, RZ ;  /* 0x0000888015147816 */ /* 0x000fe400000000ff */
[----:B------:R-:W-:-:S04]  /*3560*/  PRMT R11, R14, 0x9910, RZ ;  /* 0x000099100e0b7816 */ /* 0x000fc800000000ff */
[----:B------:R-:W-:-:S13]  /*3570*/  ISETP.GT.AND P0, PT, R20, R11, PT ;  /* 0x0000000b1400720c */ /* 0x000fda0003f04270 */
[----:B------:R-:W-:Y:S05]  /*3580*/  @P0 BRA `(.L_x_24) ;  /* 0x0000000000280947 */ /* 0x000fea0003800000 */
[C---:B------:R-:W-:Y:S02]  /*3590*/  PRMT R20, R12.reuse, 0x9910, RZ ;  /* 0x000099100c147816 */ /* 0x040fe400000000ff */
[----:B------:R-:W-:Y:S02]  /*35a0*/  PRMT R19, R12, 0x7610, R19 ;  /* 0x000076100c137816 */ /* 0x000fe40000000013 */
[----:B------:R-:W-:Y:S02]  /*35b0*/  ISETP.GT.AND P0, PT, R11, R20, PT ;  /* 0x000000140b00720c */ /* 0x000fe40003f04270 */
[----:B------:R-:W-:Y:S02]  /*35c0*/  PRMT R11, R14, 0x7610, R11 ;  /* 0x000076100e0b7816 */ /* 0x000fe4000000000b */
[----:B------:R-:W-:-:S09]  /*35d0*/  PRMT R17, R16, 0x7610, R17 ;  /* 0x0000761010117816 */ /* 0x000fd20000000011 */
[----:B------:R-:W-:Y:S05]  /*35e0*/  @!P0 BRA `(.L_x_23) ;  /* 0x0000000000288947 */ /* 0x000fea0003800000 */
[CC--:B------:R-:W-:Y:S02]  /*35f0*/  VIMNMX.S16x2 R11, PT, PT, R16.reuse, R12.reuse, !PT ;  /* 0x0000000c100b7248 */ /* 0x0c0fe40007fe0300 */
[----:B------:R-:W-:Y:S02]  /*3600*/  VIMNMX.S16x2 R17, PT, PT, R16, R12, PT ;  /* 0x0000000c10117248 */ /* 0x000fe40003fe0300 */
[----:B------:R-:W-:Y:S01]  /*3610*/  PRMT R19, R14, 0x7610, R19 ;  /* 0x000076100e137816 */ /* 0x000fe20000000013 */
[----:B------:R-:W-:Y:S06]  /*3620*/  BRA `(.L_x_23) ;  /* 0x0000000000187947 */ /* 0x000fec0003800000 */
.L_x_24:
[----:B------:R-:W-:Y:S02]  /*3630*/  PRMT R20, R12, 0x9910, RZ ;  /* 0x000099100c147816 */ /* 0x000fe400000000ff */
[----:B------:R-:W-:Y:S02]  /*3640*/  PRMT R17, R14, 0x7610, R17 ;  /* 0x000076100e117816 */ /* 0x000fe40000000011 */
[----:B------:R-:W-:-:S04]  /*3650*/  ISETP.GT.AND P0, PT, R20, R11, PT ;  /* 0x0000000b1400720c */ /* 0x000fc80003f04270 */
[----:B------:R-:W-:Y:S02]  /*3660*/  SEL R11, R12, R16, P0 ;  /* 0x000000100c0b7207 */ /* 0x000fe40000000000 */
[----:B------:R-:W-:-:S04]  /*3670*/  SEL R12, R16, R12, P0 ;  /* 0x0000000c100c7207 */ /* 0x000fc80000000000 */
[----:B------:R-:W-:-:S07]  /*3680*/  PRMT R19, R12, 0x7610, R19 ;  /* 0x000076100c137816 */ /* 0x000fce0000000013 */
.L_x_23:
[----:B------:R-:W-:Y:S05]  /*3690*/  BSYNC.RECONVERGENT B1 ;  /* 0x0000000000017941 */ /* 0x000fea0003800200 */
.L_x_22:
[----:B------:R-:W-:Y:S01]  /*36a0*/  PRMT R19, R19, 0x9910, RZ ;  /* 0x0000991013137816 */ /* 0x000fe200000000ff */
[----:B------:R-:W-:Y:S01]  /*36b0*/  BSSY.RECONVERGENT B1, `(.L_x_25) ;  /* 0x0000019000017945 */ /* 0x000fe20003800200 */
[----:B------:R-:W-:Y:S02]  /*36c0*/  PRMT R12, R8, 0x9910, RZ ;  /* 0x00009910080c7816 */ /* 0x000fe400000000ff */
[----:B------:R-:W-:Y:S01]  /*36d0*/  VIMNMX.U32 R14, PT, PT, R18, R13, PT ;  /* 0x0000000d120e7248 */ /* 0x000fe20003fe0000 */
[----:B------:R-:W-:Y:S02]  /*36e0*/  IMAD.MOV.U32 R8, RZ, RZ, R19 ;  /* 0x000000ffff087224 */ /* 0x000fe400078e0013 */
[----:B------:R-:W-:Y:S01]  /*36f0*/  IMAD.MOV.U32 R19, RZ, RZ, R12 ;  /* 0x000000ffff137224 */ /* 0x000fe200078e000c */
[----:B------:R-:W-:Y:S01]  /*3700*/  ISETP.GE.U32.AND P2, PT, R14, 0x2, PT ;  /* 0x000000020e00780c */ /* 0x000fe20003f46070 */
[----:B------:R-:W-:-:S03]  /*3710*/  VIADD R12, R13, 0xffffffff ;  /* 0xffffffff0d0c7836 */ /* 0x000fc60000000000 */
[CC--:B------:R-:W-:Y:S02]  /*3720*/  ISETP.GT.AND P0, PT, R19.reuse, R8.reuse, PT ;  /* 0x000000081300720c */ /* 0x0c0fe40003f04270 */
[----:B------:R-:W-:Y:S01]  /*3730*/  ISETP.GT.AND P1, PT, R19, R8, PT ;  /* 0x000000081300720c */ /* 0x000fe20003f24270 */
[----:B------:R-:W-:-:S10]  /*3740*/  VIADD R8, R18, 0xffffffff ;  /* 0xffffffff12087836 */ /* 0x000fd40000000000 */
[----:B------:R-:W-:Y:S02]  /*3750*/  @!P0 IMAD.MOV R8, RZ, RZ, R18 ;  /* 0x000000ffff088224 */ /* 0x000fe400078e0212 */
[----:B------:R-:W-:Y:S02]  /*3760*/  @P1 IMAD.MOV R12, RZ, RZ, R13 ;  /* 0x000000ffff0c1224 */ /* 0x000fe400078e020d */
[----:B------:R-:W-:Y:S02]  /*3770*/  IMAD.MOV.U32 R18, RZ, RZ, R8 ;  /* 0x000000ffff127224 */ /* 0x000fe400078e0008 */
[----:B------:R-:W-:Y:S01]  /*3780*/  IMAD.MOV.U32 R13, RZ, RZ, R12 ;  /* 0x000000ffff0d7224 */ /* 0x000fe200078e000c */
[----:B------:R-:W-:Y:S06]  /*3790*/  @!P2 BRA `(.L_x_26) ;  /* 0x000000000028a947 */ /* 0x000fec0003800000 */
[----:B------:R-:W-:Y:S01]  /*37a0*/  PRMT R8, R11, 0x9910, RZ ;  /* 0x000099100b087816 */ /* 0x000fe200000000ff */
[----:B------:R-:W-:Y:S01]  /*37b0*/  VIADD R12, R13, 0xffffffff ;  /* 0xffffffff0d0c7836 */ /* 0x000fe20000000000 */
[----:B------:R-:W-:-:S04]  /*37c0*/  PRMT R19, R10, 0x9910, RZ ;  /* 0x000099100a137816 */ /* 0x000fc800000000ff */
[CC--:B------:R-:W-:Y:S02]  /*37d0*/  ISETP.GT.AND P0, PT, R19.reuse, R8.reuse, PT ;  /* 0x000000081300720c */ /* 0x0c0fe40003f04270 */
[----:B------:R-:W-:Y:S01]  /*37e0*/  ISETP.GT.AND P1, PT, R19, R8, PT ;  /* 0x000000081300720c */ /* 0x000fe20003f24270 */
[----:B------:R-:W-:-:S10]  /*37f0*/  VIADD R8, R18, 0xffffffff ;  /* 0xffffffff12087836 */ /* 0x000fd40000000000 */
[----:B------:R-:W-:Y:S02]  /*3800*/  @!P0 IMAD.MOV R8, RZ, RZ, R18 ;  /* 0x000000ffff088224 */ /* 0x000fe400078e0212 */
[----:B------:R-:W-:Y:S02]  /*3810*/  @P1 IMAD.MOV R12, RZ, RZ, R13 ;  /* 0x000000ffff0c1224 */ /* 0x000fe400078e020d */
[----:B------:R-:W-:Y:S02]  /*3820*/  IMAD.MOV.U32 R18, RZ, RZ, R8 ;  /* 0x000000ffff127224 */ /* 0x000fe400078e0008 */
[----:B------:R-:W-:-:S07]  /*3830*/  IMAD.MOV.U32 R13, RZ, RZ, R12 ;  /* 0x000000ffff0d7224 */ /* 0x000fce00078e000c */
.L_x_26:
[----:B------:R-:W-:Y:S05]  /*3840*/  BSYNC.RECONVERGENT B1 ;  /* 0x0000000000017941 */ /* 0x000fea0003800200 */
.L_x_25:
[----:B------:R-:W-:Y:S02]  /*3850*/  VIMNMX R8, PT, PT, R13, R18, PT ;  /* 0x000000120d087248 */ /* 0x000fe40003fe0100 */
[----:B------:R-:W-:Y:S02]  /*3860*/  PRMT R12, R17, 0x7610, R12 ;  /* 0x00007610110c7816 */ /* 0x000fe4000000000c */
[----:B------:R-:W-:-:S13]  /*3870*/  ISETP.GT.AND P0, PT, R8, RZ, PT ;  /* 0x000000ff0800720c */ /* 0x000fda0003f04270 */
[----:B------:R-:W-:Y:S05]  /*3880*/  @P0 BRA `(.L_x_27) ;  /* 0xfffffff000200947 */ /* 0x000fea000383ffff */
[----:B------:R-:W-:Y:S05]  /*3890*/  BSYNC.RECONVERGENT B0 ;  /* 0x0000000000007941 */ /* 0x000fea0003800200 */
.L_x_12:
[----:B------:R-:W0:Y:S01]  /*38a0*/  LDC.64 R14, c[0x0][0x380] ;  /* 0x0000e000ff0e7b82 */ /* 0x000e220000000a00 */
[----:B------:R-:W-:Y:S01]  /*38b0*/  IMAD.MOV R18, RZ, RZ, -R18 ;  /* 0x000000ffff127224 */ /* 0x000fe200078e0a12 */
[----:B------:R-:W-:Y:S02]  /*38c0*/  ISETP.GT.AND P0, PT, R13, RZ, PT ;  /* 0x000000ff0d00720c */ /* 0x000fe40003f04270 */
[----:B------:R-:W-:Y:S02]  /*38d0*/  PRMT R12, R17, 0x7610, R12 ;  /* 0x00007610110c7816 */ /* 0x000fe4000000000c */
[----:B------:R-:W-:Y:S01]  /*38e0*/  SEL R13, R13, R18, P0 ;  /* 0x000000120d0d7207 */ /* 0x000fe20000000000 */
[----:B0-----:R-:W-:-:S04]  /*38f0*/  IMAD.WIDE R14, R0, 0x4, R14 ;  /* 0x00000004000e7825 */ /* 0x001fc800078e020e */
[----:B------:R-:W-:Y:S01]  /*3900*/  VIADD R0, R0, 0x1 ;  /* 0x0000000100007836 */ /* 0x000fe20000000000 */
[----:B------:R1:W-:Y:S04]  /*3910*/  STG.E desc[UR6][R14.64], R13 ;  /* 0x0000000d0e007986 */ /* 0x0003e8000c101906 */
[----:B------:R-:W-:-:S13]  /*3920*/  ISETP.GE.AND P0, PT, R0, R9, PT ;  /* 0x000000090000720c */ /* 0x000fda0003f06270 */
[----:B-1----:R-:W-:Y:S05]  /*3930*/  @!P0 BRA `(.L_x_28) ;  /* 0xffffffec00dc8947 */ /* 0x002fea000383ffff */
[----:B------:R-:W-:Y:S05]  /*3940*/  EXIT ;  /* 0x000000000000794d */ /* 0x000fea0003800000 */
.L_x_11:
[----:B------:R-:W-:-:S13]  /*3950*/  ISETP.GE.AND P0, PT, R11, 0x1, PT ;  /* 0x000000010b00780c */ /* 0x000fda0003f06270 */
[----:B------:R-:W-:Y:S05]  /*3960*/  @!P0 BRA `(.L_x_29) ;  /* 0x0000000000c88947 */ /* 0x000fea0003800000 */
[----:B------:R-:W-:Y:S01]  /*3970*/  IMAD.IADD R15, R15, 0x1, R10 ;  /* 0x000000010f0f7824 */ /* 0x000fe200078e020a */
[----:B------:R-:W-:Y:S03]  /*3980*/  BSSY.RECONVERGENT B0, `(.L_x_30) ;  /* 0x0000017000007945 */ /* 0x000fe60003800200 */
[----:B------:R-:W-:Y:S02]  /*3990*/  IMAD.IADD R6, R15, 0x1, -R8 ;  /* 0x000000010f067824 */ /* 0x000fe400078e0a08 */
[----:B------:R-:W-:-:S03]  /*39a0*/  IMAD.IADD R8, R8, 0x1, -R15 ;  /* 0x0000000108087824 */ /* 0x000fc600078e0a0f */
[----:B------:R-:W-:Y:S02]  /*39b0*/  LOP3.LUT R9, R6, 0x7, RZ, 0xc0, !PT ;  /* 0x0000000706097812 */ /* 0x000fe400078ec0ff */
[----:B------:R-:W-:Y:S02]  /*39c0*/  ISETP.GT.U32.AND P0, PT, R8, -0x8, PT ;  /* 0xfffffff80800780c */ /* 0x000fe40003f04070 */
[----:B------:R-:W-:-:S11]  /*39d0*/  ISETP.NE.AND P1, PT, R9, RZ, PT ;  /* 0x000000ff0900720c */ /* 0x000fd60003f25270 */
[----:B------:R-:W-:Y:S05]  /*39e0*/  @P0 BRA `(.L_x_31) ;  /* 0x0000000000400947 */ /* 0x000fea0003800000 */
[----:B0-----:R-:W0:Y:S01]  /*39f0*/  LDC.64 R4, c[0x0][0x380] ;  /* 0x0000e000ff047b82 */ /* 0x001e220000000a00 */
[----:B------:R-:W-:-:S05]  /*3a00*/  LOP3.LUT R2, R6, 0xfffffff8, RZ, 0xc0, !PT ;  /* 0xfffffff806027812 */ /* 0x000fca00078ec0ff */
[----:B------:R-:W-:-:S07]  /*3a10*/  IMAD.MOV R7, RZ, RZ, -R2 ;  /* 0x000000ffff077224 */ /* 0x000fce00078e0a02 */
.L_x_32:
[----:B01----:R-:W-:-:S04]  /*3a20*/  IMAD.WIDE R2, R0, 0x4, R4 ;  /* 0x0000000400027825 */ /* 0x003fc800078e0204 */
[----:B------:R-:W-:Y:S01]  /*3a30*/  VIADD R7, R7, 0x8 ;  /* 0x0000000807077836 */ /* 0x000fe20000000000 */
[----:B------:R1:W-:Y:S01]  /*3a40*/  STG.E desc[UR6][R2.64], R11 ;  /* 0x0000000b02007986 */ /* 0x0003e2000c101906 */
[----:B------:R-:W-:-:S03]  /*3a50*/  VIADD R0, R0, 0x8 ;  /* 0x0000000800007836 */ /* 0x000fc60000000000 */
[----:B------:R1:W-:Y:S01]  /*3a60*/  STG.E desc[UR6][R2.64+0x4], R11 ;  /* 0x0000040b02007986 */ /* 0x0003e2000c101906 */
[----:B------:R-:W-:-:S03]  /*3a70*/  ISETP.NE.AND P0, PT, R7, RZ, PT ;  /* 0x000000ff0700720c */ /* 0x000fc60003f05270 */
[----:B------:R1:W-:Y:S04]  /*3a80*/  STG.E desc[UR6][R2.64+0x8], R11 ;  /* 0x0000080b02007986 */ /* 0x0003e8000c101906 */
[----:B------:R1:W-:Y:S04]  /*3a90*/  STG.E desc[UR6][R2.64+0xc], R11 ;  /* 0x00000c0b02007986 */ /* 0x0003e8000c101906 */
[----:B------:R1:W-:Y:S04]  /*3aa0*/  STG.E desc[UR6][R2.64+0x10], R11 ;  /* 0x0000100b02007986 */ /* 0x0003e8000c101906 */
[----:B------:R1:W-:Y:S04]  /*3ab0*/  STG.E desc[UR6][R2.64+0x14], R11 ;  /* 0x0000140b02007986 */ /* 0x0003e8000c101906 */
[----:B------:R1:W-:Y:S04]  /*3ac0*/  STG.E desc[UR6][R2.64+0x18], R11 ;  /* 0x0000180b02007986 */ /* 0x0003e8000c101906 */
[----:B------:R1:W-:Y:S01]  /*3ad0*/  STG.E desc[UR6][R2.64+0x1c], R11 ;  /* 0x00001c0b02007986 */ /* 0x0003e2000c101906 */
[----:B------:R-:W-:Y:S05]  /*3ae0*/  @P0 BRA `(.L_x_32) ;  /* 0xfffffffc00cc0947 */ /* 0x000fea000383ffff */
.L_x_31:
[----:B------:R-:W-:Y:S05]  /*3af0*/  BSYNC.RECONVERGENT B0 ;  /* 0x0000000000007941 */ /* 0x000fea0003800200 */
.L_x_30:
[----:B------:R-:W-:Y:S05]  /*3b00*/  @!P1 EXIT ;  /* 0x000000000000994d */ /* 0x000fea0003800000 */
[----:B------:R-:W-:Y:S02]  /*3b10*/  ISETP.GE.U32.AND P0, PT, R9, 0x4, PT ;  /* 0x000000040900780c */ /* 0x000fe40003f06070 */
[----:B0-----:R-:W-:-:S04]  /*3b20*/  LOP3.LUT R4, R6, 0x3, RZ, 0xc0, !PT ;  /* 0x0000000306047812 */ /* 0x001fc800078ec0ff */
[----:B------:R-:W-:-:S07]  /*3b30*/  ISETP.NE.AND P1, PT, R4, RZ, PT ;  /* 0x000000ff0400720c */ /* 0x000fce0003f25270 */
[----:B-1----:R-:W0:Y:S02]  /*3b40*/  @P0 LDC.64 R2, c[0x0][0x380] ;  /* 0x0000e000ff020b82 */ /* 0x002e240000000a00 */
[----:B0-----:R-:W-:-:S05]  /*3b50*/  @P0 IMAD.WIDE R2, R0, 0x4, R2 ;  /* 0x0000000400020825 */ /* 0x001fca00078e0202 */
[----:B------:R0:W-:Y:S04]  /*3b60*/  @P0 STG.E desc[UR6][R2.64], R11 ;  /* 0x0000000b02000986 */ /* 0x0001e8000c101906 */
[----:B------:R0:W-:Y:S04]  /*3b70*/  @P0 STG.E desc[UR6][R2.64+0x4], R11 ;  /* 0x0000040b02000986 */ /* 0x0001e8000c101906 */
[----:B------:R0:W-:Y:S04]  /*3b80*/  @P0 STG.E desc[UR6][R2.64+0x8], R11 ;  /* 0x0000080b02000986 */ /* 0x0001e8000c101906 */
[----:B------:R0:W-:Y:S01]  /*3b90*/  @P0 STG.E desc[UR6][R2.64+0xc], R11 ;  /* 0x00000c0b02000986 */ /* 0x0001e2000c101906 */
[----:B------:R-:W-:Y:S05]  /*3ba0*/  @!P1 EXIT ;  /* 0x000000000000994d */ /* 0x000fea0003800000 */
[----:B------:R-:W-:Y:S01]  /*3bb0*/  ISETP.NE.AND P1, PT, R4, 0x1, PT ;  /* 0x000000010400780c */ /* 0x000fe20003f25270 */
[----:B------:R-:W-:Y:S01]  /*3bc0*/  @P0 VIADD R0, R0, 0x4 ;  /* 0x0000000400000836 */ /* 0x000fe20000000000 */
[----:B------:R-:W-:-:S04]  /*3bd0*/  LOP3.LUT R6, R6, 0x1, RZ, 0xc0, !PT ;  /* 0x0000000106067812 */ /* 0x000fc800078ec0ff */
[----:B------:R-:W-:-:S07]  /*3be0*/  ISETP.NE.U32.AND P0, PT, R6, 0x1, PT ;  /* 0x000000010600780c */ /* 0x000fce0003f05070 */
[----:B0-----:R-:W0:Y:S02]  /*3bf0*/  @P1 LDC.64 R2, c[0x0][0x380] ;  /* 0x0000e000ff021b82 */ /* 0x001e240000000a00 */
[----:B0-----:R-:W-:-:S05]  /*3c00*/  @P1 IMAD.WIDE R2, R0, 0x4, R2 ;  /* 0x0000000400021825 */ /* 0x001fca00078e0202 */
[----:B------:R0:W-:Y:S04]  /*3c10*/  @P1 STG.E desc[UR6][R2.64], R11 ;  /* 0x0000000b02001986 */ /* 0x0001e8000c101906 */
[----:B------:R0:W-:Y:S01]  /*3c20*/  @P1 STG.E desc[UR6][R2.64+0x4], R11 ;  /* 0x0000040b02001986 */ /* 0x0001e2000c101906 */
[----:B------:R-:W-:Y:S05]  /*3c30*/  @P0 EXIT ;  /* 0x000000000000094d */ /* 0x000fea0003800000 */
[----:B0-----:R-:W0:Y:S01]  /*3c40*/  LDC.64 R2, c[0x0][0x380] ;  /* 0x0000e000ff027b82 */ /* 0x001e220000000a00 */
[----:B------:R-:W-:-:S04]  /*3c50*/  @P1 VIADD R0, R0, 0x2 ;  /* 0x0000000200001836 */ /* 0x000fc80000000000 */
[----:B0-----:R-:W-:-:S05]  /*3c60*/  IMAD.WIDE R2, R0, 0x4, R2 ;  /* 0x0000000400027825 */ /* 0x001fca00078e0202 */
[----:B------:R-:W-:Y:S01]  /*3c70*/  STG.E desc[UR6][R2.64], R11 ;  /* 0x0000000b02007986 */ /* 0x000fe2000c101906 */
[----:B------:R-:W-:Y:S05]  /*3c80*/  EXIT ;  /* 0x000000000000794d */ /* 0x000fea0003800000 */
.L_x_29:
[----:B------:R-:W-:Y:S01]  /*3c90*/  IMAD.IADD R15, R15, 0x1, R10 ;  /* 0x000000010f0f7824 */ /* 0x000fe200078e020a */
[----:B------:R-:W-:Y:S01]  /*3ca0*/  BSSY.RECONVERGENT B0, `(.L_x_33) ;  /* 0x0000018000007945 */ /* 0x000fe20003800200 */
[----:B0-----:R-:W-:Y:S02]  /*3cb0*/  IMAD R7, RZ, RZ, -UR4 ;  /* 0x80000004ff077e24 */ /* 0x001fe4000f8e02ff */
[----:B------:R-:W-:Y:S02]  /*3cc0*/  IMAD.IADD R9, R15, 0x1, -R8 ;  /* 0x000000010f097824 */ /* 0x000fe400078e0a08 */
[----:B------:R-:W-:-:S03]  /*3cd0*/  IMAD.IADD R8, R8, 0x1, -R15 ;  /* 0x0000000108087824 */ /* 0x000fc600078e0a0f */
[----:B------:R-:W-:Y:S02]  /*3ce0*/  LOP3.LUT R10, R9, 0x7, RZ, 0xc0, !PT ;  /* 0x00000007090a7812 */ /* 0x000fe400078ec0ff */
[----:B------:R-:W-:Y:S02]  /*3cf0*/  ISETP.GT.U32.AND P0, PT, R8, -0x8, PT ;  /* 0xfffffff80800780c */ /* 0x000fe40003f04070 */
[----:B------:R-:W-:-:S11]  /*3d00*/  ISETP.NE.AND P1, PT, R10, RZ, PT ;  /* 0x000000ff0a00720c */ /* 0x000fd60003f25270 */
[----:B------:R-:W-:Y:S05]  /*3d10*/  @P0 BRA `(.L_x_34) ;  /* 0x0000000000400947 */ /* 0x000fea0003800000 */
[----:B------:R-:W0:Y:S01]  /*3d20*/  LDC.64 R2, c[0x0][0x380] ;  /* 0x0000e000ff027b82 */ /* 0x000e220000000a00 */
[----:B------:R-:W-:-:S05]  /*3d30*/  LOP3.LUT R6, R9, 0xfffffff8, RZ, 0xc0, !PT ;  /* 0xfffffff809067812 */ /* 0x000fca00078ec0ff */
[----:B------:R-:W-:-:S07]  /*3d40*/  IMAD.MOV R6, RZ, RZ, -R6 ;  /* 0x000000ffff067224 */ /* 0x000fce00078e0a06 */
.L_x_35:
        /* <DEDUP_REMOVED lines=13> */
.L_x_34:
[----:B------:R-:W-:Y:S05]  /*3e20*/  BSYNC.RECONVERGENT B0 ;  /* 0x0000000000007941 */ /* 0x000fea0003800200 */
.L_x_33:
[----:B------:R-:W-:Y:S05]  /*3e30*/  @!P1 EXIT ;  /* 0x000000000000994d */ /* 0x000fea0003800000 */
[----:B------:R-:W-:Y:S02]  /*3e40*/  ISETP.GE.U32.AND P0, PT, R10, 0x4, PT ;  /* 0x000000040a00780c */ /* 0x000fe40003f06070 */
[----:B-1----:R-:W-:-:S04]  /*3e50*/  LOP3.LUT R4, R9, 0x3, RZ, 0xc0, !PT ;  /* 0x0000000309047812 */ /* 0x002fc800078ec0ff */
[----:B------:R-:W-:-:S07]  /*3e60*/  ISETP.NE.AND P1, PT, R4, RZ, PT ;  /* 0x000000ff0400720c */ /* 0x000fce0003f25270 */
[----:B------:R-:W0:Y:S02]  /*3e70*/  @P0 LDC.64 R2, c[0x0][0x380] ;  /* 0x0000e000ff020b82 */ /* 0x000e240000000a00 */
        /* <DEDUP_REMOVED lines=20> */
.L_x_36:
[----:B------:R-:W-:-:S00]  /*3fc0*/  BRA `(.L_x_36) ;  /* 0xfffffffc00fc7947 */ /* 0x000fc0000383ffff */
[----:B------:R-:W-:-:S00]  /*3fd0*/  NOP ;  /* 0x0000000000007918 */ /* 0x000fc00000000000 */
        /* <DEDUP_REMOVED lines=10> */
.L_x_37:


//--------------------- .nv.global.init           --------------------------
	.section	.nv.global.init,"aw",@progbits
	.align	4
.nv.global.init:
	.type		mrg32k3aM1SubSeq,@object
	.size		mrg32k3aM1SubSeq,(mrg32k3aM2SubSeq - mrg32k3aM1SubSeq)
mrg32k3aM1SubSeq:
        /*0000*/ 	.byte	0x0b, 0xcc, 0xee, 0x04, 0x73, 0x29, 0x8b, 0x6f, 0xf6, 0x53, 0x03, 0xf6, 0x23, 0xf6, 0xea, 0xda
        /* <DEDUP_REMOVED lines=125> */
	.type		mrg32k3aM2SubSeq,@object
	.size		mrg32k3aM2SubSeq,(mrg32k3aM1 - mrg32k3aM2SubSeq)
mrg32k3aM2SubSeq:
        /* <DEDUP_REMOVED lines=126> */
	.type		mrg32k3aM1,@object
	.size		mrg32k3aM1,(mrg32k3aM1Seq - mrg32k3aM1)
mrg32k3aM1:
        /* <DEDUP_REMOVED lines=144> */
	.type		mrg32k3aM1Seq,@object
	.size		mrg32k3aM1Seq,(mrg32k3aM2 - mrg32k3aM1Seq)
mrg32k3aM1Seq:
        /* <DEDUP_REMOVED lines=144> */
	.type		mrg32k3aM2,@object
	.size		mrg32k3aM2,(mrg32k3aM2Seq - mrg32k3aM2)
mrg32k3aM2:
        /* <DEDUP_REMOVED lines=144> */
	.type		mrg32k3aM2Seq,@object
	.size		mrg32k3aM2Seq,(precalc_xorwow_matrix - mrg32k3aM2Seq)
mrg32k3aM2Seq:
        /* <DEDUP_REMOVED lines=144> */
	.type		precalc_xorwow_matrix,@object
	.size		precalc_xorwow_matrix,(precalc_xorwow_offset_matrix - precalc_xorwow_matrix)
precalc_xorwow_matrix:
        /* <DEDUP_REMOVED lines=6400> */
	.type		precalc_xorwow_offset_matrix,@object
	.size		precalc_xorwow_offset_matrix,(.L_1 - precalc_xorwow_offset_matrix)
precalc_xorwow_offset_matrix:
        /* <DEDUP_REMOVED lines=6400> */
.L_1:


//--------------------- .nv.shared.reserved.0     --------------------------
	.section	.nv.shared.reserved.0,"aw",@nobits
	.weak		__nv_reservedSMEM_offset_0_alias
	.size		__nv_reservedSMEM_offset_0_alias, 0, 64
	.other		__nv_reservedSMEM_offset_0_alias,@"STO_CUDA_RESERVED_SHARED STV_DEFAULT"
__nv_reservedSMEM_offset_0_alias:
	.zero		0
	.zero		64


//--------------------- .nv.constant0._Z10makeRandomPijjiii --------------------------
	.section	.nv.constant0._Z10makeRandomPijjiii,"a",@progbits
	.sectionflags	@""
	.align	4
.nv.constant0._Z10makeRandomPijjiii:
	.zero		924


//--------------------- SYMBOLS --------------------------

	.type		.nv.reservedSmem.offset0,@object
	.size		.nv.reservedSmem.offset0,0x4
